// auto-generated by cutlass_sweep.gemm — config: {"arch": "sm_90", "cluster_m": 1, "cluster_n": 1, "dtype": "bf16", "dtype_b": "bf16", "layout": "nt", "stages": 0, "tile_k": 256, "tile_m": 192, "tile_n": 16}
#include "cutlass/cutlass.h"
#include "cutlass/gemm/collective/collective_builder.hpp"
#include "cutlass/gemm/device/gemm_universal_adapter.h"
#include "cutlass/gemm/kernel/gemm_universal.hpp"
#include "cutlass/epilogue/collective/collective_builder.hpp"

using ElemA = cutlass::bfloat16_t;
using ElemB = cutlass::bfloat16_t;
using ElemCD = cutlass::bfloat16_t;
using Acc  = float;
using TileShape    = cute::Shape<cute::_192, cute::_16, cute::_256>;
using ClusterShape = cute::Shape<cute::_1, cute::_1, cute::_1>;

using CollectiveEpilogue = typename cutlass::epilogue::collective::CollectiveBuilder<
    cutlass::arch::Sm90, cutlass::arch::OpClassTensorOp,
    TileShape, ClusterShape,
    cutlass::epilogue::collective::EpilogueTileAuto,
    Acc, Acc,
    ElemCD, cutlass::layout::RowMajor, 128 / cutlass::sizeof_bits<ElemCD>::value,
    ElemCD, cutlass::layout::RowMajor, 128 / cutlass::sizeof_bits<ElemCD>::value,
    cutlass::epilogue::collective::EpilogueScheduleAuto
  >::CollectiveOp;

using CollectiveMainloop = typename cutlass::gemm::collective::CollectiveBuilder<
    cutlass::arch::Sm90, cutlass::arch::OpClassTensorOp,
    ElemA, cutlass::layout::RowMajor, 128 / cutlass::sizeof_bits<ElemA>::value,
    ElemB, cutlass::layout::ColumnMajor, 128 / cutlass::sizeof_bits<ElemB>::value,
    Acc,
    TileShape, ClusterShape,
    cutlass::gemm::collective::StageCountAutoCarveout<static_cast<int>(sizeof(typename CollectiveEpilogue::SharedStorage))>,
    cutlass::gemm::collective::KernelScheduleAuto
  >::CollectiveOp;

using GemmKernel = cutlass::gemm::kernel::GemmUniversal<
    cute::Shape<int,int,int,int>,
    CollectiveMainloop,
    CollectiveEpilogue
>;
using Gemm = cutlass::gemm::device::GemmUniversalAdapter<GemmKernel>;

// Force the device kernel symbol into the cubin without needing a host main.
auto* _anchor = &cutlass::device_kernel<GemmKernel>;


// ===== COMPILED SASS (sm_90a) =====

	.target	sm_90a

	.elftype	@"ET_EXEC"


//--------------------- .note.nv.tkinfo           --------------------------
	.section	.note.nv.tkinfo,"",@"SHT_NOTE"
	.sectionflags	@"SHF_NOTE_NV_TKINFO"
	.tkinfo
        /*0018*/ 	.word	0x00000002
        /*0030*/ 	.string	""
        /*0030*/ 	.string	"ptxas"
        /*0030*/ 	.string	"Cuda compilation tools, release 13.0, V13.0.88"
        /*0030*/ 	.string	"Build cuda_13.0.r13.0/compiler.36424714_0"
        /*0030*/ 	.string	"-arch sm_90a -m 64 "



//--------------------- .note.nv.cuinfo           --------------------------
	.section	.note.nv.cuinfo,"",@"SHT_NOTE"
	.sectionflags	@"SHF_NOTE_NV_CUINFO"
        /*0018*/ 	.short	0x0002
        /*001a*/ 	.short	0x005a
        /*001c*/ 	.short	0x0082
	.zero		2


//--------------------- .nv.info                  --------------------------
	.section	.nv.info,"",@"SHT_CUDA_INFO"
	.align	4


	//----- nvinfo : EIATTR_REGCOUNT
	.align		4
        /*0000*/ 	.byte	0x04, 0x2f
        /*0002*/ 	.short	(.L_15 - .L_14)
	.align		4
.L_14:
        /*0004*/ 	.word	index@(_ZN7cutlass13device_kernelINS_4gemm6kernel13GemmUniversalIN4cute5tupleIJiiiiEEENS1_10collective13CollectiveMmaINS1_34MainloopSm90TmaGmmaWarpSpecializedILi2ENS5_IJNS4_1CILi1EEESB_SB_EEENS1_35KernelTmaWarpSpecializedCooperativeEEENS5_IJNSA_ILi192EEENSA_ILi16EEENSA_ILi256EEEEEENS_10bfloat16_tENS5_IJlSB_lEEESJ_SK_NS4_8TiledMMAINS4_8MMA_AtomIJNS4_4SM904GMMA27MMA_64x16x16_F32BF16BF16_SSILNSO_5MajorE0ELSQ_0ELNSO_7ScaleInE1ELSR_1EEEEEENS4_6LayoutINS5_IJNSA_ILi2EEESB_SB_EEENS5_IJSB_NSA_ILi0EEESX_EEEEENS5_IJNS4_10UnderscoreES10_S10_EEEEENS4_13SM90_TMA_LOADENS4_14ComposedLayoutINS4_7SwizzleILi3ELi4ELi3EEENS4_18smem_ptr_flag_bitsILi16EEENSU_INS5_IJNSA_ILi8EEENSA_ILi64EEEEEENS5_IJS1A_SB_EEEEEEEvNS4_8identityES13_S1E_vS1F_EENS_8epilogue10collective6detail29Sm90TmaWarpSpecializedAdapterINS1I_15DefaultEpilogueISJ_SK_SK_NS1H_6thread17LinearCombinationISJ_Li1EffLNS1M_9ScaleType4KindE0ELNS_15FloatRoundStyleE2ESJ_EENS1_15EpilogueDefaultEEEEEvvEEEEvNT_6ParamsE)
        /*0008*/ 	.word	0x000000a8


	//----- nvinfo : EIATTR_FRAME_SIZE
	.align		4
.L_15:
        /*000c*/ 	.byte	0x04, 0x11
        /*000e*/ 	.short	(.L_17 - .L_16)
	.align		4
.L_16:
        /*0010*/ 	.word	index@(_ZN7cutlass13device_kernelINS_4gemm6kernel13GemmUniversalIN4cute5tupleIJiiiiEEENS1_10collective13CollectiveMmaINS1_34MainloopSm90TmaGmmaWarpSpecializedILi2ENS5_IJNS4_1CILi1EEESB_SB_EEENS1_35KernelTmaWarpSpecializedCooperativeEEENS5_IJNSA_ILi192EEENSA_ILi16EEENSA_ILi256EEEEEENS_10bfloat16_tENS5_IJlSB_lEEESJ_SK_NS4_8TiledMMAINS4_8MMA_AtomIJNS4_4SM904GMMA27MMA_64x16x16_F32BF16BF16_SSILNSO_5MajorE0ELSQ_0ELNSO_7ScaleInE1ELSR_1EEEEEENS4_6LayoutINS5_IJNSA_ILi2EEESB_SB_EEENS5_IJSB_NSA_ILi0EEESX_EEEEENS5_IJNS4_10UnderscoreES10_S10_EEEEENS4_13SM90_TMA_LOADENS4_14ComposedLayoutINS4_7SwizzleILi3ELi4ELi3EEENS4_18smem_ptr_flag_bitsILi16EEENSU_INS5_IJNSA_ILi8EEENSA_ILi64EEEEEENS5_IJS1A_SB_EEEEEEEvNS4_8identityES13_S1E_vS1F_EENS_8epilogue10collective6detail29Sm90TmaWarpSpecializedAdapterINS1I_15DefaultEpilogueISJ_SK_SK_NS1H_6thread17LinearCombinationISJ_Li1EffLNS1M_9ScaleType4KindE0ELNS_15FloatRoundStyleE2ESJ_EENS1_15EpilogueDefaultEEEEEvvEEEEvNT_6ParamsE)
        /*0014*/ 	.word	0x00000000


	//----- nvinfo : EIATTR_MIN_STACK_SIZE
	.align		4
.L_17:
        /*0018*/ 	.byte	0x04, 0x12
        /*001a*/ 	.short	(.L_19 - .L_18)
	.align		4
.L_18:
        /*001c*/ 	.word	index@(_ZN7cutlass13device_kernelINS_4gemm6kernel13GemmUniversalIN4cute5tupleIJiiiiEEENS1_10collective13CollectiveMmaINS1_34MainloopSm90TmaGmmaWarpSpecializedILi2ENS5_IJNS4_1CILi1EEESB_SB_EEENS1_35KernelTmaWarpSpecializedCooperativeEEENS5_IJNSA_ILi192EEENSA_ILi16EEENSA_ILi256EEEEEENS_10bfloat16_tENS5_IJlSB_lEEESJ_SK_NS4_8TiledMMAINS4_8MMA_AtomIJNS4_4SM904GMMA27MMA_64x16x16_F32BF16BF16_SSILNSO_5MajorE0ELSQ_0ELNSO_7ScaleInE1ELSR_1EEEEEENS4_6LayoutINS5_IJNSA_ILi2EEESB_SB_EEENS5_IJSB_NSA_ILi0EEESX_EEEEENS5_IJNS4_10UnderscoreES10_S10_EEEEENS4_13SM90_TMA_LOADENS4_14ComposedLayoutINS4_7SwizzleILi3ELi4ELi3EEENS4_18smem_ptr_flag_bitsILi16EEENSU_INS5_IJNSA_ILi8EEENSA_ILi64EEEEEENS5_IJS1A_SB_EEEEEEEvNS4_8identityES13_S1E_vS1F_EENS_8epilogue10collective6detail29Sm90TmaWarpSpecializedAdapterINS1I_15DefaultEpilogueISJ_SK_SK_NS1H_6thread17LinearCombinationISJ_Li1EffLNS1M_9ScaleType4KindE0ELNS_15FloatRoundStyleE2ESJ_EENS1_15EpilogueDefaultEEEEEvvEEEEvNT_6ParamsE)
        /*0020*/ 	.word	0x00000000
.L_19:


//--------------------- .nv.compat                --------------------------
	.section	.nv.compat,"",@"SHT_CUDA_COMPAT_INFO"
	.align	4
        /*0000*/ 	.byte	0x02, 0x09, 0x01, 0x00, 0x02, 0x02, 0x04, 0x00, 0x02, 0x05, 0x05, 0x00, 0x03, 0x07, 0x01, 0x01
        /*0010*/ 	.byte	0x02, 0x03, 0x01, 0x00, 0x02, 0x06, 0x01, 0x00, 0x04, 0x0b, 0x08, 0x00, 0x00, 0x00, 0x00, 0x00
        /*0020*/ 	.byte	0x00, 0x00, 0x00, 0x00


//--------------------- .nv.info._ZN7cutlass13device_kernelINS_4gemm6kernel13GemmUniversalIN4cute5tupleIJiiiiEEENS1_10collective13CollectiveMmaINS1_34MainloopSm90TmaGmmaWarpSpecializedILi2ENS5_IJNS4_1CILi1EEESB_SB_EEENS1_35KernelTmaWarpSpecializedCooperativeEEENS5_IJNSA_ILi192EEENSA_ILi16EEENSA_ILi256EEEEEENS_10bfloat16_tENS5_IJlSB_lEEESJ_SK_NS4_8TiledMMAINS4_8MMA_AtomIJNS4_4SM904GMMA27MMA_64x16x16_F32BF16BF16_SSILNSO_5MajorE0ELSQ_0ELNSO_7ScaleInE1ELSR_1EEEEEENS4_6LayoutINS5_IJNSA_ILi2EEESB_SB_EEENS5_IJSB_NSA_ILi0EEESX_EEEEENS5_IJNS4_10UnderscoreES10_S10_EEEEENS4_13SM90_TMA_LOADENS4_14ComposedLayoutINS4_7SwizzleILi3ELi4ELi3EEENS4_18smem_ptr_flag_bitsILi16EEENSU_INS5_IJNSA_ILi8EEENSA_ILi64EEEEEENS5_IJS1A_SB_EEEEEEEvNS4_8identityES13_S1E_vS1F_EENS_8epilogue10collective6detail29Sm90TmaWarpSpecializedAdapterINS1I_15DefaultEpilogueISJ_SK_SK_NS1H_6thread17LinearCombinationISJ_Li1EffLNS1M_9ScaleType4KindE0ELNS_15FloatRoundStyleE2ESJ_EENS1_15EpilogueDefaultEEEEEvvEEEEvNT_6ParamsE --------------------------
	.section	.nv.info._ZN7cutlass13device_kernelINS_4gemm6kernel13GemmUniversalIN4cute5tupleIJiiiiEEENS1_10collective13CollectiveMmaINS1_34MainloopSm90TmaGmmaWarpSpecializedILi2ENS5_IJNS4_1CILi1EEESB_SB_EEENS1_35KernelTmaWarpSpecializedCooperativeEEENS5_IJNSA_ILi192EEENSA_ILi16EEENSA_ILi256EEEEEENS_10bfloat16_tENS5_IJlSB_lEEESJ_SK_NS4_8TiledMMAINS4_8MMA_AtomIJNS4_4SM904GMMA27MMA_64x16x16_F32BF16BF16_SSILNSO_5MajorE0ELSQ_0ELNSO_7ScaleInE1ELSR_1EEEEEENS4_6LayoutINS5_IJNSA_ILi2EEESB_SB_EEENS5_IJSB_NSA_ILi0EEESX_EEEEENS5_IJNS4_10UnderscoreES10_S10_EEEEENS4_13SM90_TMA_LOADENS4_14ComposedLayoutINS4_7SwizzleILi3ELi4ELi3EEENS4_18smem_ptr_flag_bitsILi16EEENSU_INS5_IJNSA_ILi8EEENSA_ILi64EEEEEENS5_IJS1A_SB_EEEEEEEvNS4_8identityES13_S1E_vS1F_EENS_8epilogue10collective6detail29Sm90TmaWarpSpecializedAdapterINS1I_15DefaultEpilogueISJ_SK_SK_NS1H_6thread17LinearCombinationISJ_Li1EffLNS1M_9ScaleType4KindE0ELNS_15FloatRoundStyleE2ESJ_EENS1_15EpilogueDefaultEEEEEvvEEEEvNT_6ParamsE,"",@"SHT_CUDA_INFO"
	.sectionflags	@""
	.align	4


	//----- nvinfo : EIATTR_CUDA_API_VERSION
	.align		4
        /*0000*/ 	.byte	0x04, 0x37
        /*0002*/ 	.short	(.L_21 - .L_20)
.L_20:
        /*0004*/ 	.word	0x00000082


	//----- nvinfo : EIATTR_KPARAM_INFO
	.align		4
.L_21:
        /*0008*/ 	.byte	0x04, 0x17
        /*000a*/ 	.short	(.L_23 - .L_22)
.L_22:
        /*000c*/ 	.word	0x00000000
        /*0010*/ 	.short	0x0000
        /*0012*/ 	.short	0x0070
        /*0014*/ 	.byte	0x00, 0xf0, 0x01, 0x10


	//----- nvinfo : EIATTR_SPARSE_MMA_MASK
	.align		4
.L_23:
        /*0018*/ 	.byte	0x03, 0x50
        /*001a*/ 	.short	0x0000


	//----- nvinfo : EIATTR_MAXREG_COUNT
	.align		4
        /*001c*/ 	.byte	0x03, 0x1b
        /*001e*/ 	.short	0x00a8


	//----- nvinfo : EIATTR_NUM_BARRIERS
	.align		4
        /*0020*/ 	.byte	0x02, 0x4c
        /*0022*/ 	.byte	0x01
	.zero		1


	//----- nvinfo : EIATTR_EXTERNS
	.align		4
        /*0024*/ 	.byte	0x04, 0x0f
        /*0026*/ 	.short	(.L_25 - .L_24)


	//   ....[0]....
	.align		4
.L_24:
        /*0028*/ 	.word	index@(__assertfail)


	//----- nvinfo : EIATTR_MERCURY_ISA_VERSION
	.align		4
.L_25:
        /*002c*/ 	.byte	0x03, 0x5f
        /*002e*/ 	.short	0x0101


	//----- nvinfo : EIATTR_INT_WARP_WIDE_INSTR_OFFSETS
	.align		4
        /*0030*/ 	.byte	0x04, 0x31
        /*0032*/ 	.short	(.L_27 - .L_26)


	//   ....[0]....
.L_26:
        /*0034*/ 	.word	0x00000390


	//   ....[1]....
        /*0038*/ 	.word	0x000003a0


	//   ....[2]....
        /*003c*/ 	.word	0x00000490


	//----- nvinfo : EIATTR_COOP_GROUP_MASK_REGIDS
	.align		4
.L_27:
        /*0040*/ 	.byte	0x04, 0x29
        /*0042*/ 	.short	(.L_29 - .L_28)


	//   ....[0]....
.L_28:
        /*0044*/ 	.word	0xffffffff


	//   ....[1]....
        /*0048*/ 	.word	0xffffffff


	//   ....[2]....
        /*004c*/ 	.word	0xffffffff


	//   ....[3]....
        /*0050*/ 	.word	0xffffffff


	//   ....[4]....
        /*0054*/ 	.word	0xffffffff


	//----- nvinfo : EIATTR_COOP_GROUP_INSTR_OFFSETS
	.align		4
.L_29:
        /*0058*/ 	.byte	0x04, 0x28
        /*005a*/ 	.short	(.L_31 - .L_30)


	//   ....[0]....
.L_30:
        /*005c*/ 	.word	0x00000060


	//   ....[1]....
        /*0060*/ 	.word	0x00000070


	//   ....[2]....
        /*0064*/ 	.word	0x00000130


	//   ....[3]....
        /*0068*/ 	.word	0x00000280


	//   ....[4]....
        /*006c*/ 	.word	0x00000f60


	//----- nvinfo : EIATTR_REG_RECONFIG
	.align		4
.L_31:
        /*0070*/ 	.byte	0x01, 0x54
	.zero		2


	//----- nvinfo : EIATTR_SYSCALL_OFFSETS
	.align		4
        /*0074*/ 	.byte	0x04, 0x46
        /*0076*/ 	.short	(.L_33 - .L_32)


	//   ....[0]....
.L_32:
        /*0078*/ 	.word	0x00001120


	//----- nvinfo : EIATTR_MBARRIER_INSTR_OFFSETS
	.align		4
.L_33:
        /*007c*/ 	.byte	0x04, 0x39
        /*007e*/ 	.short	(.L_35 - .L_34)


	//   ....[0]....
.L_34:
        /*0080*/ 	.word	0x00000230
        /*0084*/ 	.word	0x000000ff
        /*0088*/ 	.word	0x00000000
        /*008c*/ 	.short	0x0100
        /*008e*/ 	.byte	0x08
	.zero		1


	//   ....[1]....
        /*0090*/ 	.word	0x00000240
        /*0094*/ 	.word	0x000000ff
        /*0098*/ 	.word	0x00000010
        /*009c*/ 	.short	0x0100
        /*009e*/ 	.byte	0x08
	.zero		1


	//   ....[2]....
        /*00a0*/ 	.word	0x00000250
        /*00a4*/ 	.word	0x000000ff
        /*00a8*/ 	.word	0x00000008
        /*00ac*/ 	.short	0x0100
        /*00ae*/ 	.byte	0x08
	.zero		1


	//   ....[3]....
        /*00b0*/ 	.word	0x00000260
        /*00b4*/ 	.word	0x000000ff
        /*00b8*/ 	.word	0x00000018
        /*00bc*/ 	.short	0x0100
        /*00be*/ 	.byte	0x08
	.zero		1


	//   ....[4]....
        /*00c0*/ 	.word	0x00000500
        /*00c4*/ 	.word	0x000000ff
        /*00c8*/ 	.word	0x00000030
        /*00cc*/ 	.short	0x0100
        /*00ce*/ 	.byte	0x06
	.zero		1


	//   ....[5]....
        /*00d0*/ 	.word	0x00000560
        /*00d4*/ 	.word	0x000000ff
        /*00d8*/ 	.word	0x00000038
        /*00dc*/ 	.short	0x0100
        /*00de*/ 	.byte	0x06
	.zero		1


	//   ....[6]....
        /*00e0*/ 	.word	0x000011a0
        /*00e4*/ 	.word	0x00000003
        /*00e8*/ 	.word	0x00000000
        /*00ec*/ 	.short	0x010a
        /*00ee*/ 	.byte	0x3f
	.zero		1


	//   ....[7]....
        /*00f0*/ 	.word	0x000011e0
        /*00f4*/ 	.word	0x00000003
        /*00f8*/ 	.word	0x00000000
        /*00fc*/ 	.short	0x010a
        /*00fe*/ 	.byte	0x3f
	.zero		1


	//   ....[8]....
        /*0100*/ 	.word	0x000020d0
        /*0104*/ 	.word	0x000000ff
        /*0108*/ 	.word	0x00000000
        /*010c*/ 	.short	0x010a
        /*010e*/ 	.byte	0x09
	.zero		1


	//   ....[9]....
        /*0110*/ 	.word	0x00002110
        /*0114*/ 	.word	0x000000ff
        /*0118*/ 	.word	0x00000000
        /*011c*/ 	.short	0x010a
        /*011e*/ 	.byte	0x09
	.zero		1


	//   ....[10]....
        /*0120*/ 	.word	0x00002eb0
        /*0124*/ 	.word	0x000000ff
        /*0128*/ 	.word	0x00000000
        /*012c*/ 	.short	0x0101
        /*012e*/ 	.byte	0x08
	.zero		1


	//   ....[11]....
        /*0130*/ 	.word	0x00003090
        /*0134*/ 	.word	0x000000ff
        /*0138*/ 	.word	0x00000000
        /*013c*/ 	.short	0x0101
        /*013e*/ 	.byte	0x04
	.zero		1


	//   ....[12]....
        /*0140*/ 	.word	0x00005960
        /*0144*/ 	.word	0x0000000e
        /*0148*/ 	.word	0x00000010
        /*014c*/ 	.short	0x010a
        /*014e*/ 	.byte	0x3f
	.zero		1


	//   ....[13]....
        /*0150*/ 	.word	0x00005f40
        /*0154*/ 	.word	0x00000004
        /*0158*/ 	.word	0x00000038
        /*015c*/ 	.short	0x0101
        /*015e*/ 	.byte	0x3f
	.zero		1


	//   ....[14]....
        /*0160*/ 	.word	0x00006660
        /*0164*/ 	.word	0x00000007
        /*0168*/ 	.word	0x00000000
        /*016c*/ 	.short	0x010a
        /*016e*/ 	.byte	0x3f
	.zero		1


	//   ....[15]....
        /*0170*/ 	.word	0x000066e0
        /*0174*/ 	.word	0x00000003
        /*0178*/ 	.word	0x00000000
        /*017c*/ 	.short	0x010a
        /*017e*/ 	.byte	0x3f
	.zero		1


	//   ....[16]....
        /*0180*/ 	.word	0x00006740
        /*0184*/ 	.word	0x00000003
        /*0188*/ 	.word	0x00000000
        /*018c*/ 	.short	0x010a
        /*018e*/ 	.byte	0x3f
	.zero		1


	//   ....[17]....
        /*0190*/ 	.word	0x000067a0
        /*0194*/ 	.word	0x00000004
        /*0198*/ 	.word	0x00000000
        /*019c*/ 	.short	0x010a
        /*019e*/ 	.byte	0x3f
	.zero		1


	//   ....[18]....
        /*01a0*/ 	.word	0x00006870
        /*01a4*/ 	.word	0x0000000e
        /*01a8*/ 	.word	0x00000010
        /*01ac*/ 	.short	0x010a
        /*01ae*/ 	.byte	0x3f
	.zero		1


	//   ....[19]....
        /*01b0*/ 	.word	0x00006940
        /*01b4*/ 	.word	0x00000007
        /*01b8*/ 	.word	0x00000000
        /*01bc*/ 	.short	0x010a
        /*01be*/ 	.byte	0x3f
	.zero		1


	//----- nvinfo : EIATTR_NUM_MBARRIERS
	.align		4
.L_35:
        /*01c0*/ 	.byte	0x03, 0x38
        /*01c2*/ 	.short	0x0006


	//----- nvinfo : EIATTR_EXIT_INSTR_OFFSETS
	.align		4
        /*01c4*/ 	.byte	0x04, 0x1c
        /*01c6*/ 	.short	(.L_37 - .L_36)


	//   ....[0]....
.L_36:
        /*01c8*/ 	.word	0x000005b0


	//   ....[1]....
        /*01cc*/ 	.word	0x00000e90


	//   ....[2]....
        /*01d0*/ 	.word	0x00004fe0


	//   ....[3]....
        /*01d4*/ 	.word	0x00005630


	//   ....[4]....
        /*01d8*/ 	.word	0x00006730


	//----- nvinfo : EIATTR_MAX_THREADS
	.align		4
.L_37:
        /*01dc*/ 	.byte	0x04, 0x05
        /*01de*/ 	.short	(.L_39 - .L_38)
.L_38:
        /*01e0*/ 	.word	0x00000180
        /*01e4*/ 	.word	0x00000001
        /*01e8*/ 	.word	0x00000001


	//----- nvinfo : EIATTR_CRS_STACK_SIZE
	.align		4
.L_39:
        /*01ec*/ 	.byte	0x04, 0x1e
        /*01ee*/ 	.short	(.L_41 - .L_40)
.L_40:
        /*01f0*/ 	.word	0x00000000


	//----- nvinfo : EIATTR_CBANK_PARAM_SIZE
	.align		4
.L_41:
        /*01f4*/ 	.byte	0x03, 0x19
        /*01f6*/ 	.short	0x0470


	//----- nvinfo : EIATTR_PARAM_CBANK
	.align		4
        /*01f8*/ 	.byte	0x04, 0x0a
        /*01fa*/ 	.short	(.L_43 - .L_42)
	.align		4
.L_42:
        /*01fc*/ 	.word	index@(.nv.constant0._ZN7cutlass13device_kernelINS_4gemm6kernel13GemmUniversalIN4cute5tupleIJiiiiEEENS1_10collective13CollectiveMmaINS1_34MainloopSm90TmaGmmaWarpSpecializedILi2ENS5_IJNS4_1CILi1EEESB_SB_EEENS1_35KernelTmaWarpSpecializedCooperativeEEENS5_IJNSA_ILi192EEENSA_ILi16EEENSA_ILi256EEEEEENS_10bfloat16_tENS5_IJlSB_lEEESJ_SK_NS4_8TiledMMAINS4_8MMA_AtomIJNS4_4SM904GMMA27MMA_64x16x16_F32BF16BF16_SSILNSO_5MajorE0ELSQ_0ELNSO_7ScaleInE1ELSR_1EEEEEENS4_6LayoutINS5_IJNSA_ILi2EEESB_SB_EEENS5_IJSB_NSA_ILi0EEESX_EEEEENS5_IJNS4_10UnderscoreES10_S10_EEEEENS4_13SM90_TMA_LOADENS4_14ComposedLayoutINS4_7SwizzleILi3ELi4ELi3EEENS4_18smem_ptr_flag_bitsILi16EEENSU_INS5_IJNSA_ILi8EEENSA_ILi64EEEEEENS5_IJS1A_SB_EEEEEEEvNS4_8identityES13_S1E_vS1F_EENS_8epilogue10collective6detail29Sm90TmaWarpSpecializedAdapterINS1I_15DefaultEpilogueISJ_SK_SK_NS1H_6thread17LinearCombinationISJ_Li1EffLNS1M_9ScaleType4KindE0ELNS_15FloatRoundStyleE2ESJ_EENS1_15EpilogueDefaultEEEEEvvEEEEvNT_6ParamsE)
        /*0200*/ 	.short	0x0210
        /*0202*/ 	.short	0x0470


	//----- nvinfo : EIATTR_SW_WAR
	.align		4
.L_43:
        /*0204*/ 	.byte	0x04, 0x36
        /*0206*/ 	.short	(.L_45 - .L_44)
.L_44:
        /*0208*/ 	.word	0x00000008
.L_45:


//--------------------- .nv.callgraph             --------------------------
	.section	.nv.callgraph,"",@"SHT_CUDA_CALLGRAPH"
	.align	4
	.sectionentsize	8
	.align		4
        /*0000*/ 	.word	0x00000000
	.align		4
        /*0004*/ 	.word	0xffffffff
	.align		4
        /*0008*/ 	.word	index@(_ZN7cutlass13device_kernelINS_4gemm6kernel13GemmUniversalIN4cute5tupleIJiiiiEEENS1_10collective13CollectiveMmaINS1_34MainloopSm90TmaGmmaWarpSpecializedILi2ENS5_IJNS4_1CILi1EEESB_SB_EEENS1_35KernelTmaWarpSpecializedCooperativeEEENS5_IJNSA_ILi192EEENSA_ILi16EEENSA_ILi256EEEEEENS_10bfloat16_tENS5_IJlSB_lEEESJ_SK_NS4_8TiledMMAINS4_8MMA_AtomIJNS4_4SM904GMMA27MMA_64x16x16_F32BF16BF16_SSILNSO_5MajorE0ELSQ_0ELNSO_7ScaleInE1ELSR_1EEEEEENS4_6LayoutINS5_IJNSA_ILi2EEESB_SB_EEENS5_IJSB_NSA_ILi0EEESX_EEEEENS5_IJNS4_10UnderscoreES10_S10_EEEEENS4_13SM90_TMA_LOADENS4_14ComposedLayoutINS4_7SwizzleILi3ELi4ELi3EEENS4_18smem_ptr_flag_bitsILi16EEENSU_INS5_IJNSA_ILi8EEENSA_ILi64EEEEEENS5_IJS1A_SB_EEEEEEEvNS4_8identityES13_S1E_vS1F_EENS_8epilogue10collective6detail29Sm90TmaWarpSpecializedAdapterINS1I_15DefaultEpilogueISJ_SK_SK_NS1H_6thread17LinearCombinationISJ_Li1EffLNS1M_9ScaleType4KindE0ELNS_15FloatRoundStyleE2ESJ_EENS1_15EpilogueDefaultEEEEEvvEEEEvNT_6ParamsE)
	.align		4
        /*000c*/ 	.word	index@(__assertfail)
	.align		4
        /*0010*/ 	.word	0x00000000
	.align		4
        /*0014*/ 	.word	0xfffffffe
	.align		4
        /*0018*/ 	.word	0x00000000
	.align		4
        /*001c*/ 	.word	0xfffffffd
	.align		4
        /*0020*/ 	.word	0x00000000
	.align		4
        /*0024*/ 	.word	0xfffffffc


//--------------------- .nv.constant4             --------------------------
	.section	.nv.constant4,"a",@progbits
	.align	8
	.align		8
.nv.constant4:
        /*0000*/ 	.dword	__assertfail
	.align		8
        /*0008*/ 	.dword	__unnamed_1
	.align		8
        /*0010*/ 	.dword	_ZN39_INTERNAL_3003a237_4_k_cu_a9ebf32e_89464cuda3std3__45__cpo5beginE
	.align		8
        /*0018*/ 	.dword	_ZN39_INTERNAL_3003a237_4_k_cu_a9ebf32e_89464cuda3std3__45__cpo3endE
	.align		8
        /*0020*/ 	.dword	_ZN39_INTERNAL_3003a237_4_k_cu_a9ebf32e_89464cuda3std3__45__cpo6cbeginE
	.align		8
        /*0028*/ 	.dword	_ZN39_INTERNAL_3003a237_4_k_cu_a9ebf32e_89464cuda3std3__45__cpo4cendE
	.align		8
        /*0030*/ 	.dword	_ZN39_INTERNAL_3003a237_4_k_cu_a9ebf32e_89464cuda3std3__441_GLOBAL__N__3003a237_4_k_cu_a9ebf32e_89466ignoreE
	.align		8
        /*0038*/ 	.dword	_ZN39_INTERNAL_3003a237_4_k_cu_a9ebf32e_89464cuda3std3__419piecewise_constructE
	.align		8
        /*0040*/ 	.dword	_ZN39_INTERNAL_3003a237_4_k_cu_a9ebf32e_89464cuda3std3__48in_placeE
	.align		8
        /*0048*/ 	.dword	_ZN39_INTERNAL_3003a237_4_k_cu_a9ebf32e_89464cuda3std6ranges3__45__cpo4swapE
	.align		8
        /*0050*/ 	.dword	_ZN39_INTERNAL_3003a237_4_k_cu_a9ebf32e_89464cuda3std6ranges3__45__cpo9iter_moveE
	.align		8
        /*0058*/ 	.dword	_ZN39_INTERNAL_3003a237_4_k_cu_a9ebf32e_89464cute7productE
	.align		8
        /*0060*/ 	.dword	_ZN39_INTERNAL_3003a237_4_k_cu_a9ebf32e_89464cute1_E
	.align		8
        /*0068*/ 	.dword	$str$22
	.align		8
        /*0070*/ 	.dword	$str$23


//--------------------- .text._ZN7cutlass13device_kernelINS_4gemm6kernel13GemmUniversalIN4cute5tupleIJiiiiEEENS1_10collective13CollectiveMmaINS1_34MainloopSm90TmaGmmaWarpSpecializedILi2ENS5_IJNS4_1CILi1EEESB_SB_EEENS1_35KernelTmaWarpSpecializedCooperativeEEENS5_IJNSA_ILi192EEENSA_ILi16EEENSA_ILi256EEEEEENS_10bfloat16_tENS5_IJlSB_lEEESJ_SK_NS4_8TiledMMAINS4_8MMA_AtomIJNS4_4SM904GMMA27MMA_64x16x16_F32BF16BF16_SSILNSO_5MajorE0ELSQ_0ELNSO_7ScaleInE1ELSR_1EEEEEENS4_6LayoutINS5_IJNSA_ILi2EEESB_SB_EEENS5_IJSB_NSA_ILi0EEESX_EEEEENS5_IJNS4_10UnderscoreES10_S10_EEEEENS4_13SM90_TMA_LOADENS4_14ComposedLayoutINS4_7SwizzleILi3ELi4ELi3EEENS4_18smem_ptr_flag_bitsILi16EEENSU_INS5_IJNSA_ILi8EEENSA_ILi64EEEEEENS5_IJS1A_SB_EEEEEEEvNS4_8identityES13_S1E_vS1F_EENS_8epilogue10collective6detail29Sm90TmaWarpSpecializedAdapterINS1I_15DefaultEpilogueISJ_SK_SK_NS1H_6thread17LinearCombinationISJ_Li1EffLNS1M_9ScaleType4KindE0ELNS_15FloatRoundStyleE2ESJ_EENS1_15EpilogueDefaultEEEEEvvEEEEvNT_6ParamsE --------------------------
	.section	.text._ZN7cutlass13device_kernelINS_4gemm6kernel13GemmUniversalIN4cute5tupleIJiiiiEEENS1_10collective13CollectiveMmaINS1_34MainloopSm90TmaGmmaWarpSpecializedILi2ENS5_IJNS4_1CILi1EEESB_SB_EEENS1_35KernelTmaWarpSpecializedCooperativeEEENS5_IJNSA_ILi192EEENSA_ILi16EEENSA_ILi256EEEEEENS_10bfloat16_tENS5_IJlSB_lEEESJ_SK_NS4_8TiledMMAINS4_8MMA_AtomIJNS4_4SM904GMMA27MMA_64x16x16_F32BF16BF16_SSILNSO_5MajorE0ELSQ_0ELNSO_7ScaleInE1ELSR_1EEEEEENS4_6LayoutINS5_IJNSA_ILi2EEESB_SB_EEENS5_IJSB_NSA_ILi0EEESX_EEEEENS5_IJNS4_10UnderscoreES10_S10_EEEEENS4_13SM90_TMA_LOADENS4_14ComposedLayoutINS4_7SwizzleILi3ELi4ELi3EEENS4_18smem_ptr_flag_bitsILi16EEENSU_INS5_IJNSA_ILi8EEENSA_ILi64EEEEEENS5_IJS1A_SB_EEEEEEEvNS4_8identityES13_S1E_vS1F_EENS_8epilogue10collective6detail29Sm90TmaWarpSpecializedAdapterINS1I_15DefaultEpilogueISJ_SK_SK_NS1H_6thread17LinearCombinationISJ_Li1EffLNS1M_9ScaleType4KindE0ELNS_15FloatRoundStyleE2ESJ_EENS1_15EpilogueDefaultEEEEEvvEEEEvNT_6ParamsE,"ax",@progbits
	.align	128
.text._ZN7cutlass13device_kernelINS_4gemm6kernel13GemmUniversalIN4cute5tupleIJiiiiEEENS1_10collective13CollectiveMmaINS1_34MainloopSm90TmaGmmaWarpSpecializedILi2ENS5_IJNS4_1CILi1EEESB_SB_EEENS1_35KernelTmaWarpSpecializedCooperativeEEENS5_IJNSA_ILi192EEENSA_ILi16EEENSA_ILi256EEEEEENS_10bfloat16_tENS5_IJlSB_lEEESJ_SK_NS4_8TiledMMAINS4_8MMA_AtomIJNS4_4SM904GMMA27MMA_64x16x16_F32BF16BF16_SSILNSO_5MajorE0ELSQ_0ELNSO_7ScaleInE1ELSR_1EEEEEENS4_6LayoutINS5_IJNSA_ILi2EEESB_SB_EEENS5_IJSB_NSA_ILi0EEESX_EEEEENS5_IJNS4_10UnderscoreES10_S10_EEEEENS4_13SM90_TMA_LOADENS4_14ComposedLayoutINS4_7SwizzleILi3ELi4ELi3EEENS4_18smem_ptr_flag_bitsILi16EEENSU_INS5_IJNSA_ILi8EEENSA_ILi64EEEEEENS5_IJS1A_SB_EEEEEEEvNS4_8identityES13_S1E_vS1F_EENS_8epilogue10collective6detail29Sm90TmaWarpSpecializedAdapterINS1I_15DefaultEpilogueISJ_SK_SK_NS1H_6thread17LinearCombinationISJ_Li1EffLNS1M_9ScaleType4KindE0ELNS_15FloatRoundStyleE2ESJ_EENS1_15EpilogueDefaultEEEEEvvEEEEvNT_6ParamsE:
        .type           _ZN7cutlass13device_kernelINS_4gemm6kernel13GemmUniversalIN4cute5tupleIJiiiiEEENS1_10collective13CollectiveMmaINS1_34MainloopSm90TmaGmmaWarpSpecializedILi2ENS5_IJNS4_1CILi1EEESB_SB_EEENS1_35KernelTmaWarpSpecializedCooperativeEEENS5_IJNSA_ILi192EEENSA_ILi16EEENSA_ILi256EEEEEENS_10bfloat16_tENS5_IJlSB_lEEESJ_SK_NS4_8TiledMMAINS4_8MMA_AtomIJNS4_4SM904GMMA27MMA_64x16x16_F32BF16BF16_SSILNSO_5MajorE0ELSQ_0ELNSO_7ScaleInE1ELSR_1EEEEEENS4_6LayoutINS5_IJNSA_ILi2EEESB_SB_EEENS5_IJSB_NSA_ILi0EEESX_EEEEENS5_IJNS4_10UnderscoreES10_S10_EEEEENS4_13SM90_TMA_LOADENS4_14ComposedLayoutINS4_7SwizzleILi3ELi4ELi3EEENS4_18smem_ptr_flag_bitsILi16EEENSU_INS5_IJNSA_ILi8EEENSA_ILi64EEEEEENS5_IJS1A_SB_EEEEEEEvNS4_8identityES13_S1E_vS1F_EENS_8epilogue10collective6detail29Sm90TmaWarpSpecializedAdapterINS1I_15DefaultEpilogueISJ_SK_SK_NS1H_6thread17LinearCombinationISJ_Li1EffLNS1M_9ScaleType4KindE0ELNS_15FloatRoundStyleE2ESJ_EENS1_15EpilogueDefaultEEEEEvvEEEEvNT_6ParamsE,@function
        .size           _ZN7cutlass13device_kernelINS_4gemm6kernel13GemmUniversalIN4cute5tupleIJiiiiEEENS1_10collective13CollectiveMmaINS1_34MainloopSm90TmaGmmaWarpSpecializedILi2ENS5_IJNS4_1CILi1EEESB_SB_EEENS1_35KernelTmaWarpSpecializedCooperativeEEENS5_IJNSA_ILi192EEENSA_ILi16EEENSA_ILi256EEEEEENS_10bfloat16_tENS5_IJlSB_lEEESJ_SK_NS4_8TiledMMAINS4_8MMA_AtomIJNS4_4SM904GMMA27MMA_64x16x16_F32BF16BF16_SSILNSO_5MajorE0ELSQ_0ELNSO_7ScaleInE1ELSR_1EEEEEENS4_6LayoutINS5_IJNSA_ILi2EEESB_SB_EEENS5_IJSB_NSA_ILi0EEESX_EEEEENS5_IJNS4_10UnderscoreES10_S10_EEEEENS4_13SM90_TMA_LOADENS4_14ComposedLayoutINS4_7SwizzleILi3ELi4ELi3EEENS4_18smem_ptr_flag_bitsILi16EEENSU_INS5_IJNSA_ILi8EEENSA_ILi64EEEEEENS5_IJS1A_SB_EEEEEEEvNS4_8identityES13_S1E_vS1F_EENS_8epilogue10collective6detail29Sm90TmaWarpSpecializedAdapterINS1I_15DefaultEpilogueISJ_SK_SK_NS1H_6thread17LinearCombinationISJ_Li1EffLNS1M_9ScaleType4KindE0ELNS_15FloatRoundStyleE2ESJ_EENS1_15EpilogueDefaultEEEEEvvEEEEvNT_6ParamsE,(.L_x_92 - _ZN7cutlass13device_kernelINS_4gemm6kernel13GemmUniversalIN4cute5tupleIJiiiiEEENS1_10collective13CollectiveMmaINS1_34MainloopSm90TmaGmmaWarpSpecializedILi2ENS5_IJNS4_1CILi1EEESB_SB_EEENS1_35KernelTmaWarpSpecializedCooperativeEEENS5_IJNSA_ILi192EEENSA_ILi16EEENSA_ILi256EEEEEENS_10bfloat16_tENS5_IJlSB_lEEESJ_SK_NS4_8TiledMMAINS4_8MMA_AtomIJNS4_4SM904GMMA27MMA_64x16x16_F32BF16BF16_SSILNSO_5MajorE0ELSQ_0ELNSO_7ScaleInE1ELSR_1EEEEEENS4_6LayoutINS5_IJNSA_ILi2EEESB_SB_EEENS5_IJSB_NSA_ILi0EEESX_EEEEENS5_IJNS4_10UnderscoreES10_S10_EEEEENS4_13SM90_TMA_LOADENS4_14ComposedLayoutINS4_7SwizzleILi3ELi4ELi3EEENS4_18smem_ptr_flag_bitsILi16EEENSU_INS5_IJNSA_ILi8EEENSA_ILi64EEEEEENS5_IJS1A_SB_EEEEEEEvNS4_8identityES13_S1E_vS1F_EENS_8epilogue10collective6detail29Sm90TmaWarpSpecializedAdapterINS1I_15DefaultEpilogueISJ_SK_SK_NS1H_6thread17LinearCombinationISJ_Li1EffLNS1M_9ScaleType4KindE0ELNS_15FloatRoundStyleE2ESJ_EENS1_15EpilogueDefaultEEEEEvvEEEEvNT_6ParamsE)
        .other          _ZN7cutlass13device_kernelINS_4gemm6kernel13GemmUniversalIN4cute5tupleIJiiiiEEENS1_10collective13CollectiveMmaINS1_34MainloopSm90TmaGmmaWarpSpecializedILi2ENS5_IJNS4_1CILi1EEESB_SB_EEENS1_35KernelTmaWarpSpecializedCooperativeEEENS5_IJNSA_ILi192EEENSA_ILi16EEENSA_ILi256EEEEEENS_10bfloat16_tENS5_IJlSB_lEEESJ_SK_NS4_8TiledMMAINS4_8MMA_AtomIJNS4_4SM904GMMA27MMA_64x16x16_F32BF16BF16_SSILNSO_5MajorE0ELSQ_0ELNSO_7ScaleInE1ELSR_1EEEEEENS4_6LayoutINS5_IJNSA_ILi2EEESB_SB_EEENS5_IJSB_NSA_ILi0EEESX_EEEEENS5_IJNS4_10UnderscoreES10_S10_EEEEENS4_13SM90_TMA_LOADENS4_14ComposedLayoutINS4_7SwizzleILi3ELi4ELi3EEENS4_18smem_ptr_flag_bitsILi16EEENSU_INS5_IJNSA_ILi8EEENSA_ILi64EEEEEENS5_IJS1A_SB_EEEEEEEvNS4_8identityES13_S1E_vS1F_EENS_8epilogue10collective6detail29Sm90TmaWarpSpecializedAdapterINS1I_15DefaultEpilogueISJ_SK_SK_NS1H_6thread17LinearCombinationISJ_Li1EffLNS1M_9ScaleType4KindE0ELNS_15FloatRoundStyleE2ESJ_EENS1_15EpilogueDefaultEEEEEvvEEEEvNT_6ParamsE,@"STO_CUDA_ENTRY STV_DEFAULT"
_ZN7cutlass13device_kernelINS_4gemm6kernel13GemmUniversalIN4cute5tupleIJiiiiEEENS1_10collective13CollectiveMmaINS1_34MainloopSm90TmaGmmaWarpSpecializedILi2ENS5_IJNS4_1CILi1EEESB_SB_EEENS1_35KernelTmaWarpSpecializedCooperativeEEENS5_IJNSA_ILi192EEENSA_ILi16EEENSA_ILi256EEEEEENS_10bfloat16_tENS5_IJlSB_lEEESJ_SK_NS4_8TiledMMAINS4_8MMA_AtomIJNS4_4SM904GMMA27MMA_64x16x16_F32BF16BF16_SSILNSO_5MajorE0ELSQ_0ELNSO_7ScaleInE1ELSR_1EEEEEENS4_6LayoutINS5_IJNSA_ILi2EEESB_SB_EEENS5_IJSB_NSA_ILi0EEESX_EEEEENS5_IJNS4_10UnderscoreES10_S10_EEEEENS4_13SM90_TMA_LOADENS4_14ComposedLayoutINS4_7SwizzleILi3ELi4ELi3EEENS4_18smem_ptr_flag_bitsILi16EEENSU_INS5_IJNSA_ILi8EEENSA_ILi64EEEEEENS5_IJS1A_SB_EEEEEEEvNS4_8identityES13_S1E_vS1F_EENS_8epilogue10collective6detail29Sm90TmaWarpSpecializedAdapterINS1I_15DefaultEpilogueISJ_SK_SK_NS1H_6thread17LinearCombinationISJ_Li1EffLNS1M_9ScaleType4KindE0ELNS_15FloatRoundStyleE2ESJ_EENS1_15EpilogueDefaultEEEEEvvEEEEvNT_6ParamsE:
[----:B------:R-:W0:Y:S01]  /*0000*/  LDC R1, c[0x0][0x28] ;  /* 0x00000a00ff017b82 */ /* 0x000e220000000800 */
[----:B------:R-:W1:Y:S01]  /*0010*/  S2R R18, SR_TID.X ;  /* 0x0000000000127919 */ /* 0x000e620000002100 */
[----:B------:R-:W-:Y:S01]  /*0020*/  ELECT P0, URZ, PT ;  /* 0x00000000003f782f */ /* 0x000fe20003800000 */
[----:B------:R-:W-:Y:S01]  /*0030*/  BSSY B0, `(.L_x_0) ;  /* 0x000000f000007945 */ /* 0x000fe20003800000 */
[--C-:B-1----:R-:W-:Y:S02]  /*0040*/  SHF.R.U32.HI R0, RZ, 0x5, R18.reuse ;  /* 0x00000005ff007819 */ /* 0x102fe40000011612 */
[----:B------:R-:W-:-:S03]  /*0050*/  SHF.R.U32.HI R22, RZ, 0x7, R18 ;  /* 0x00000007ff167819 */ /* 0x000fc60000011612 */
[----:B------:R-:W1:Y:S04]  /*0060*/  SHFL.IDX PT, R2, R0, RZ, 0x1f ;  /* 0x00001fff00027589 */ /* 0x000e6800000e0000 */
[----:B------:R2:W3:Y:S01]  /*0070*/  SHFL.IDX PT, R10, R22, RZ, 0x1f ;  /* 0x00001fff160a7589 */ /* 0x0004e200000e0000 */
[----:B-1----:R-:W-:-:S13]  /*0080*/  ISETP.NE.OR P0, PT, R2, RZ, !P0 ;  /* 0x000000ff0200720c */ /* 0x002fda0004705670 */
[----:B0-23--:R-:W-:Y:S05]  /*0090*/  @P0 BRA `(.L_x_1) ;  /* 0x0000000000200947 */ /* 0x00dfea0003800000 */
[----:B------:R-:W-:Y:S02]  /*00a0*/  ULDC.64 UR4, c[0x0][0x198] ;  /* 0x0000660000047ab9 */ /* 0x000fe40000000a00 */
[----:B------:R-:W-:Y:S02]  /*00b0*/  UIADD3 UR6, UP0, UR4, 0xf0, URZ ;  /* 0x000000f004067890 */ /* 0x000fe4000ff1e03f */
[----:B------:R-:W-:Y:S02]  /*00c0*/  UIADD3 UR4, UP1, UR4, 0x1f0, URZ ;  /* 0x000001f004047890 */ /* 0x000fe4000ff3e03f */
[----:B------:R-:W-:Y:S02]  /*00d0*/  UIADD3.X UR7, URZ, UR5, URZ, UP0, !UPT ;  /* 0x000000053f077290 */ /* 0x000fe400087fe43f */
[----:B------:R-:W-:-:S07]  /*00e0*/  UIADD3.X UR5, URZ, UR5, URZ, UP1, !UPT ;  /* 0x000000053f057290 */ /* 0x000fce0008ffe43f */
[----:B------:R0:W-:Y:S02]  /*00f0*/  UTMACCTL.PF [UR6] ;  /* 0x00000000060079b9 */ /* 0x0001e40008040000 */
[----:B------:R0:W-:Y:S02]  /*0100*/  UTMACCTL.PF [UR4] ;  /* 0x00000000040079b9 */ /* 0x0001e40008040000 */
[----:B0-----:R-:W-:Y:S01]  /*0110*/  NOP ;  /* 0x0000000000007918 */ /* 0x001fe20000000000 */
.L_x_1:
[----:B------:R-:W-:Y:S05]  /*0120*/  BSYNC B0 ;  /* 0x0000000000007941 */ /* 0x000fea0003800000 */
.L_x_0:
[----:B------:R-:W0:Y:S02]  /*0130*/  SHFL.IDX PT, R3, R0, RZ, 0x1f ;  /* 0x00001fff00037589 */ /* 0x000e2400000e0000 */
[----:B0-----:R-:W-:-:S13]  /*0140*/  ISETP.NE.AND P0, PT, R3, RZ, PT ;  /* 0x000000ff0300720c */ /* 0x001fda0003f05270 */
[----:B------:R-:W-:Y:S05]  /*0150*/  @P0 BRA `(.L_x_2) ;  /* 0x0000000000480947 */ /* 0x000fea0003800000 */
[----:B------:R-:W0:Y:S01]  /*0160*/  S2UR UR8, SR_CgaCtaId ;  /* 0x00000000000879c3 */ /* 0x000e220000008800 */
[----:B------:R-:W-:Y:S01]  /*0170*/  UMOV UR4, 0x400 ;  /* 0x0000040000047882 */ /* 0x000fe20000000000 */
[----:B------:R-:W-:Y:S01]  /*0180*/  UMOV UR5, 0x1 ;  /* 0x0000000100057882 */ /* 0x000fe20000000000 */
[----:B------:R-:W-:Y:S01]  /*0190*/  UMOV UR6, 0x100 ;  /* 0x0000010000067882 */ /* 0x000fe20000000000 */
[----:B------:R-:W-:Y:S01]  /*01a0*/  ELECT P0, URZ, PT ;  /* 0x00000000003f782f */ /* 0x000fe20003800000 */
[----:B------:R-:W-:-:S04]  /*01b0*/  UIADD3 UR6, -UR6, 0x100000, URZ ;  /* 0x0010000006067890 */ /* 0x000fc8000fffe13f */
[----:B------:R-:W-:Y:S02]  /*01c0*/  USHF.L.U32 UR7, UR6, 0xb, URZ ;  /* 0x0000000b06077899 */ /* 0x000fe4000800063f */
[----:B------:R-:W-:Y:S02]  /*01d0*/  USHF.L.U32 UR6, UR6, 0x1, URZ ;  /* 0x0000000106067899 */ /* 0x000fe4000800063f */
[----:B0-----:R-:W-:Y:S02]  /*01e0*/  ULEA UR8, UR8, UR4, 0x18 ;  /* 0x0000000408087291 */ /* 0x001fe4000f8ec03f */
[----:B------:R-:W-:-:S04]  /*01f0*/  UIADD3 UR4, -UR5, 0x100000, URZ ;  /* 0x0010000005047890 */ /* 0x000fc8000fffe13f */
[----:B------:R-:W-:Y:S02]  /*0200*/  USHF.L.U32 UR5, UR4, 0xb, URZ ;  /* 0x0000000b04057899 */ /* 0x000fe4000800063f */
[----:B------:R-:W-:Y:S01]  /*0210*/  USHF.L.U32 UR4, UR4, 0x1, URZ ;  /* 0x0000000104047899 */ /* 0x000fe2000800063f */
[----:B------:R-:W0:Y:S11]  /*0220*/  FENCE.VIEW.ASYNC.S ;  /* 0x00000000000073c6 */ /* 0x000e360000000000 */
[----:B0-----:R0:W1:Y:S01]  /*0230*/  SYNCS.EXCH.64 URZ, [UR8], UR4 ;  /* 0x00000004083f75b2 */ /* 0x0010620008000100 */
[----:B------:R0:W2:Y:S01]  /*0240*/  SYNCS.EXCH.64 URZ, [UR8+0x10], UR6 ;  /* 0x00001006083f75b2 */ /* 0x0000a20008000100 */
[----:B------:R0:W3:Y:S01]  /*0250*/  SYNCS.EXCH.64 URZ, [UR8+0x8], UR4 ;  /* 0x00000804083f75b2 */ /* 0x0000e20008000100 */
[----:B------:R0:W4:Y:S01]  /*0260*/  SYNCS.EXCH.64 URZ, [UR8+0x18], UR6 ;  /* 0x00001806083f75b2 */ /* 0x0001220008000100 */
[----:B------:R-:W-:Y:S01]  /*0270*/  NOP ;  /* 0x0000000000007918 */ /* 0x000fe20000000000 */
.L_x_2:
[----:B------:R-:W5:Y:S01]  /*0280*/  SHFL.IDX PT, R0, R0, RZ, 0x1f ;  /* 0x00001fff00007589 */ /* 0x000f6200000e0000 */
[----:B------:R-:W-:Y:S01]  /*0290*/  ELECT P0, URZ, PT ;  /* 0x00000000003f782f */ /* 0x000fe20003800000 */
[----:B------:R-:W1:Y:S01]  /*02a0*/  LDC R16, c[0x0][0x65c] ;  /* 0x00019700ff107b82 */ /* 0x000e620000000800 */
[----:B------:R-:W-:Y:S01]  /*02b0*/  SHF.R.S32.HI R5, RZ, 0x1f, R2 ;  /* 0x0000001fff057819 */ /* 0x000fe20000011402 */
[----:B------:R-:W2:Y:S01]  /*02c0*/  S2R R3, SR_CTAID.Y ;  /* 0x0000000000037919 */ /* 0x000ea20000002600 */
[----:B0-----:R-:W-:Y:S01]  /*02d0*/  UMOV UR4, 0x20 ;  /* 0x0000002000047882 */ /* 0x001fe20000000000 */
[----:B------:R-:W-:Y:S01]  /*02e0*/  ISETP.NE.AND P2, PT, R10, RZ, PT ;  /* 0x000000ff0a00720c */ /* 0x000fe20003f45270 */
[----:B------:R-:W-:Y:S01]  /*02f0*/  NOP ;  /* 0x0000000000007918 */ /* 0x000fe20000000000 */
[----:B------:R-:W0:Y:S01]  /*0300*/  S2R R4, SR_CTAID.X ;  /* 0x0000000000047919 */ /* 0x000e220000002500 */
[----:B------:R-:W-:Y:S01]  /*0310*/  LEA.HI R5, R5, R2, RZ, 0x2 ;  /* 0x0000000205057211 */ /* 0x000fe200078f10ff */
[----:B------:R-:W-:-:S03]  /*0320*/  NOP ;  /* 0x0000000000007918 */ /* 0x000fc60000000000 */
[----:B------:R-:W-:Y:S02]  /*0330*/  LOP3.LUT R5, R5, 0xfffffffc, RZ, 0xc0, !PT ;  /* 0xfffffffc05057812 */ /* 0x000fe400078ec0ff */
[----:B-----5:R-:W-:Y:S02]  /*0340*/  ISETP.NE.OR P0, PT, R0, RZ, !P0 ;  /* 0x000000ff0000720c */ /* 0x020fe40004705670 */
[----:B-1----:R-:W-:-:S04]  /*0350*/  ISETP.NE.AND P3, PT, R16, 0x1, PT ;  /* 0x000000011000780c */ /* 0x002fc80003f65270 */
[----:B------:R-:W-:Y:S01]  /*0360*/  P2R R0, PR, RZ, 0x8 ;  /* 0x00000008ff007803 */ /* 0x000fe20000000000 */
[----:B------:R-:W-:Y:S02]  /*0370*/  IMAD.IADD R0, R2, 0x1, -R5 ;  /* 0x0000000102007824 */ /* 0x000fe400078e0a05 */
[----:B------:R-:W-:-:S04]  /*0380*/  IMAD.MOV.U32 R5, RZ, RZ, RZ ;  /* 0x000000ffff057224 */ /* 0x000fc800078e00ff */
[----:B------:R-:W-:Y:S01]  /*0390*/  VOTEU.ALL UP0, P0 ;  /* 0x00000000003f7886 */ /* 0x000fe20000000000 */
[----:B------:R-:W-:Y:S01]  /*03a0*/  VOTEU.ALL UP1, P0 ;  /* 0x00000000003f7886 */ /* 0x000fe20000020000 */
[----:B------:R-:W0:Y:S01]  /*03b0*/  @P3 LDC R9, c[0x0][0x10] ;  /* 0x00000400ff093b82 */ /* 0x000e220000000800 */
[----:B--2---:R-:W-:Y:S02]  /*03c0*/  @P3 IMAD.MOV.U32 R6, RZ, RZ, R3 ;  /* 0x000000ffff063224 */ /* 0x004fe400078e0003 */
[----:B------:R-:W-:Y:S01]  /*03d0*/  @!UP0 UMOV UR6, 0x400 ;  /* 0x0000040000068882 */ /* 0x000fe20000000000 */
[----:B------:R-:W-:-:S04]  /*03e0*/  @!UP0 UIADD3 UR4, -UR4, 0x100000, URZ ;  /* 0x0010000004048890 */ /* 0x000fc8000fffe13f */
[----:B------:R-:W-:Y:S02]  /*03f0*/  @!UP0 USHF.L.U32 UR5, UR4, 0xb, URZ ;  /* 0x0000000b04058899 */ /* 0x000fe4000800063f */
[----:B------:R-:W-:Y:S01]  /*0400*/  @!UP0 USHF.L.U32 UR4, UR4, 0x1, URZ ;  /* 0x0000000104048899 */ /* 0x000fe2000800063f */
[----:B------:R-:W-:Y:S02]  /*0410*/  @P3 IMAD.MOV.U32 R7, RZ, RZ, RZ ;  /* 0x000000ffff073224 */ /* 0x000fe400078e00ff */
[----:B------:R-:W-:Y:S01]  /*0420*/  @P3 IMAD.MOV.U32 R17, RZ, RZ, RZ ;  /* 0x000000ffff113224 */ /* 0x000fe200078e00ff */
[----:B------:R-:W1:Y:S08]  /*0430*/  @!UP0 S2UR UR7, SR_CgaCtaId ;  /* 0x00000000000789c3 */ /* 0x000e700000008800 */
[----:B------:R-:W2:Y:S01]  /*0440*/  @!P3 LDC R11, c[0x0][0xc] ;  /* 0x00000300ff0bbb82 */ /* 0x000ea20000000800 */
[----:B0-----:R-:W-:-:S04]  /*0450*/  @P3 IMAD.WIDE.U32 R8, R4, R9, R6 ;  /* 0x0000000904083225 */ /* 0x001fc800078e0006 */
[----:B------:R-:W-:Y:S02]  /*0460*/  @P3 IMAD.MOV.U32 R2, RZ, RZ, R8 ;  /* 0x000000ffff023224 */ /* 0x000fe400078e0008 */
[----:B------:R-:W-:Y:S01]  /*0470*/  @P3 IMAD.IADD R17, R9, 0x1, R17 ;  /* 0x0000000109113824 */ /* 0x000fe200078e0211 */
[----:B-1----:R-:W-:Y:S01]  /*0480*/  @!UP0 ULEA UR6, UR7, UR6, 0x18 ;  /* 0x0000000607068291 */ /* 0x002fe2000f8ec03f */
[----:B------:R-:W-:Y:S01]  /*0490*/  VOTEU.ALL UP0, P0 ;  /* 0x00000000003f7886 */ /* 0x000fe20000000000 */
[----:B------:R-:W-:-:S04]  /*04a0*/  ISETP.NE.AND P0, PT, R0, 0x3, PT ;  /* 0x000000030000780c */ /* 0x000fc80003f05270 */
[----:B------:R-:W-:Y:S01]  /*04b0*/  ISETP.EQ.OR P0, PT, R0, RZ, !P0 ;  /* 0x000000ff0000720c */ /* 0x000fe20004702670 */
[----:B--2---:R-:W-:-:S03]  /*04c0*/  @!P3 IMAD.WIDE.U32 R6, R11, R3, R4 ;  /* 0x000000030b06b225 */ /* 0x004fc600078e0004 */
[C---:B------:R-:W-:Y:S01]  /*04d0*/  ISETP.EQ.AND P0, PT, R10.reuse, RZ, P0 ;  /* 0x000000ff0a00720c */ /* 0x040fe20000702270 */
[----:B------:R-:W-:Y:S01]  /*04e0*/  VIADD R10, R10, 0xffffffff ;  /* 0xffffffff0a0a7836 */ /* 0x000fe20000000000 */
[----:B------:R-:W0:Y:S02]  /*04f0*/  FENCE.VIEW.ASYNC.S ;  /* 0x00000000000073c6 */ /* 0x000e240000000000 */
[----:B0-----:R0:W3:Y:S01]  /*0500*/  @!UP0 SYNCS.EXCH.64 URZ, [UR6+0x30], UR4 ;  /* 0x00003004063f85b2 */ /* 0x0010e20008000100 */
[----:B------:R-:W-:Y:S01]  /*0510*/  @!P3 IMAD.MOV.U32 R2, RZ, RZ, R6 ;  /* 0x000000ffff02b224 */ /* 0x000fe200078e0006 */
[----:B------:R-:W-:Y:S01]  /*0520*/  SEL R19, RZ, 0x1, !P0 ;  /* 0x00000001ff137807 */ /* 0x000fe20004000000 */
[----:B------:R-:W-:Y:S01]  /*0530*/  @!P3 IMAD.MOV.U32 R17, RZ, RZ, R7 ;  /* 0x000000ffff11b224 */ /* 0x000fe200078e0007 */
[----:B------:R-:W-:-:S04]  /*0540*/  ISETP.GE.U32.AND P1, PT, R10, 0x2, PT ;  /* 0x000000020a00780c */ /* 0x000fc80003f26070 */
[----:B------:R-:W-:Y:S01]  /*0550*/  SEL R19, R19, 0x2, P1 ;  /* 0x0000000213137807 */ /* 0x000fe20000800000 */
[----:B------:R0:W3:Y:S01]  /*0560*/  @!UP1 SYNCS.EXCH.64 URZ, [UR6+0x38], UR4 ;  /* 0x00003804063f95b2 */ /* 0x0000e20008000100 */
[----:B------:R-:W-:Y:S01]  /*0570*/  NOP ;  /* 0x0000000000007918 */ /* 0x000fe20000000000 */
[----:B---34-:R-:W-:Y:S06]  /*0580*/  BAR.SYNC.DEFER_BLOCKING 0x0 ;  /* 0x0000000000007b1d */ /* 0x018fec0000010000 */
[----:B------:R-:W-:Y:S05]  /*0590*/  @!P2 BRA `(.L_x_3) ;  /* 0x000000480094a947 */ /* 0x000fea0003800000 */
[----:B------:R-:W-:-:S13]  /*05a0*/  ISETP.GT.U32.AND P0, PT, R10, 0x1, PT ;  /* 0x000000010a00780c */ /* 0x000fda0003f04070 */
[----:B0-----:R-:W-:Y:S05]  /*05b0*/  @P0 EXIT ;  /* 0x000000000000094d */ /* 0x001fea0003800000 */
[----:B------:R-:W-:Y:S01]  /*05c0*/  ULDC.64 UR4, c[0x0][0x650] ;  /* 0x0001940000047ab9 */ /* 0x000fe20000000a00 */
[----:B------:R-:W-:Y:S01]  /*05d0*/  PRMT R0, RZ, 0x7610, R0 ;  /* 0x00007610ff007816 */ /* 0x000fe20000000000 */
[----:B------:R-:W-:Y:S01]  /*05e0*/  IMAD.MOV.U32 R43, RZ, RZ, -0x1 ;  /* 0xffffffffff2b7424 */ /* 0x000fe200078e00ff */
[----:B------:R-:W-:Y:S01]  /*05f0*/  ISETP.GE.U32.AND P0, PT, R2, UR4, PT ;  /* 0x0000000402007c0c */ /* 0x000fe2000bf06070 */
[----:B------:R-:W-:Y:S02]  /*0600*/  IMAD.MOV.U32 R42, RZ, RZ, -0x1 ;  /* 0xffffffffff2a7424 */ /* 0x000fe400078e00ff */
[----:B------:R-:W-:Y:S01]  /*0610*/  IMAD.MOV.U32 R23, RZ, RZ, -0x1 ;  /* 0xffffffffff177424 */ /* 0x000fe200078e00ff */
[----:B------:R-:W-:-:S13]  /*0620*/  ISETP.GE.U32.AND.EX P0, PT, R17, UR5, PT, P0 ;  /* 0x0000000511007c0c */ /* 0x000fda000bf06100 */
[----:B------:R-:W-:Y:S05]  /*0630*/  @P0 BRA `(.L_x_4) ;  /* 0x00000004005c0947 */ /* 0x000fea0003800000 */
[----:B------:R-:W0:Y:S01]  /*0640*/  LDC.64 R14, c[0x0][0x628] ;  /* 0x00018a00ff0e7b82 */ /* 0x000e220000000a00 */
[----:B------:R-:W-:Y:S02]  /*0650*/  IMAD.MOV.U32 R6, RZ, RZ, R2 ;  /* 0x000000ffff067224 */ /* 0x000fe400078e0002 */
[----:B------:R-:W-:-:S05]  /*0660*/  IMAD.MOV.U32 R7, RZ, RZ, R17 ;  /* 0x000000ffff077224 */ /* 0x000fca00078e0011 */
[----:B------:R-:W1:Y:S08]  /*0670*/  LDC R0, c[0x0][0x630] ;  /* 0x00018c00ff007b82 */ /* 0x000e700000000800 */
[----:B------:R-:W2:Y:S01]  /*0680*/  LDC.64 R20, c[0x0][0x620] ;  /* 0x00018800ff147b82 */ /* 0x000ea20000000a00 */
[----:B0-----:R-:W-:-:S04]  /*0690*/  ISETP.NE.U32.AND P0, PT, R14, RZ, PT ;  /* 0x000000ff0e00720c */ /* 0x001fc80003f05070 */
[----:B------:R-:W-:-:S13]  /*06a0*/  ISETP.NE.AND.EX P0, PT, R15, RZ, PT, P0 ;  /* 0x000000ff0f00720c */ /* 0x000fda0003f05300 */
[----:B-12---:R-:W-:Y:S05]  /*06b0*/  @!P0 BRA `(.L_x_5) ;  /* 0x0000000000288947 */ /* 0x006fea0003800000 */
[----:B------:R-:W0:Y:S02]  /*06c0*/  LDC R11, c[0x0][0x634] ;  /* 0x00018d00ff0b7b82 */ /* 0x000e240000000800 */
[----:B0-----:R-:W-:-:S05]  /*06d0*/  IADD3 R11, P0, R2, R11, RZ ;  /* 0x0000000b020b7210 */ /* 0x001fca0007f1e0ff */
[----:B------:R-:W-:-:S04]  /*06e0*/  IMAD.X R13, RZ, RZ, R17, P0 ;  /* 0x000000ffff0d7224 */ /* 0x000fc800000e0611 */
[----:B------:R-:W-:-:S04]  /*06f0*/  IMAD.WIDE.U32 R6, R13, R14, RZ ;  /* 0x0000000e0d067225 */ /* 0x000fc800078e00ff */
[----:B------:R-:W-:-:S04]  /*0700*/  IMAD.WIDE.U32 R8, P0, R11, R15, R6 ;  /* 0x0000000f0b087225 */ /* 0x000fc80007800006 */
[----:B------:R-:W-:-:S04]  /*0710*/  IMAD.WIDE.U32 R6, R11, R14, RZ ;  /* 0x0000000e0b067225 */ /* 0x000fc800078e00ff */
[----:B------:R-:W-:Y:S01]  /*0720*/  IMAD.X R11, RZ, RZ, RZ, P0 ;  /* 0x000000ffff0b7224 */ /* 0x000fe200000e06ff */
[----:B------:R-:W-:Y:S01]  /*0730*/  IADD3 RZ, P0, R7, R8, RZ ;  /* 0x0000000807ff7210 */ /* 0x000fe20007f1e0ff */
[----:B------:R-:W-:-:S04]  /*0740*/  IMAD.MOV.U32 R10, RZ, RZ, R9 ;  /* 0x000000ffff0a7224 */ /* 0x000fc800078e0009 */
[----:B------:R-:W-:-:S08]  /*0750*/  IMAD.WIDE.U32.X R6, R13, R15, R10, P0 ;  /* 0x0000000f0d067225 */ /* 0x000fd000000e040a */
.L_x_5:
[-CC-:B------:R-:W-:Y:S01]  /*0760*/  SHF.R.U64 R23, R6, R0.reuse, R7.reuse ;  /* 0x0000000006177219 */ /* 0x180fe20000001207 */
[----:B------:R-:W0:Y:S01]  /*0770*/  LDC R10, c[0x0][0x618] ;  /* 0x00018600ff0a7b82 */ /* 0x000e220000000800 */
[----:B------:R-:W-:Y:S01]  /*0780*/  SHF.R.U32.HI R5, RZ, R0, R7 ;  /* 0x00000000ff057219 */ /* 0x000fe20000011607 */
[----:B------:R-:W-:Y:S01]  /*0790*/  ULDC UR4, c[0x0][0x150] ;  /* 0x0000540000047ab9 */ /* 0x000fe20000000800 */
[----:B------:R-:W-:Y:S01]  /*07a0*/  IADD3 R9, P0, RZ, -R23, RZ ;  /* 0x80000017ff097210 */ /* 0x000fe20007f1e0ff */
[----:B------:R-:W-:Y:S01]  /*07b0*/  IMAD.MOV.U32 R6, RZ, RZ, R2 ;  /* 0x000000ffff067224 */ /* 0x000fe200078e0002 */
[----:B------:R-:W-:Y:S01]  /*07c0*/  I2FP.F32.U32 R0, R4 ;  /* 0x0000000400007245 */ /* 0x000fe20000201000 */
[----:B------:R-:W-:Y:S02]  /*07d0*/  IMAD.MOV.U32 R7, RZ, RZ, R17 ;  /* 0x000000ffff077224 */ /* 0x000fe400078e0011 */
[----:B------:R-:W1:Y:S01]  /*07e0*/  LDC.64 R28, c[0x0][0x640] ;  /* 0x00019000ff1c7b82 */ /* 0x000e620000000a00 */
[----:B------:R-:W-:-:S02]  /*07f0*/  IMAD.X R11, RZ, RZ, ~R5, P0 ;  /* 0x000000ffff0b7224 */ /* 0x000fc400000e0e05 */
[----:B------:R-:W-:Y:S01]  /*0800*/  FMUL R0, R0, UR4 ;  /* 0x0000000400007c20 */ /* 0x000fe20008400000 */
[----:B------:R-:W-:Y:S01]  /*0810*/  IMAD.WIDE.U32 R6, R9, R20, R6 ;  /* 0x0000001409067225 */ /* 0x000fe200078e0006 */
[----:B------:R-:W-:-:S03]  /*0820*/  ULDC UR4, c[0x0][0x154] ;  /* 0x0000550000047ab9 */ /* 0x000fc60000000800 */
[----:B------:R-:W-:Y:S01]  /*0830*/  IMAD R8, R11, R20, RZ ;  /* 0x000000140b087224 */ /* 0x000fe200078e02ff */
[----:B------:R-:W2:Y:S01]  /*0840*/  LDC R5, c[0x0][0x144] ;  /* 0x00005100ff057b82 */ /* 0x000ea20000000800 */
[----:B------:R-:W3:Y:S02]  /*0850*/  F2I.U32.TRUNC.NTZ R0, R0 ;  /* 0x0000000000007305 */ /* 0x000ee4000020f000 */
[----:B------:R-:W-:-:S04]  /*0860*/  IMAD R9, R9, R21, R8 ;  /* 0x0000001509097224 */ /* 0x000fc800078e0208 */
[----:B------:R-:W-:Y:S01]  /*0870*/  IMAD.IADD R7, R7, 0x1, R9 ;  /* 0x0000000107077824 */ /* 0x000fe200078e0209 */
[----:B------:R-:W4:Y:S01]  /*0880*/  LDC R12, c[0x0][0x608] ;  /* 0x00018200ff0c7b82 */ /* 0x000f220000000800 */
[----:B------:R-:W-:-:S03]  /*0890*/  IMAD.MOV.U32 R9, RZ, RZ, -0x1 ;  /* 0xffffffffff097424 */ /* 0x000fc600078e00ff */
[-CC-:B0-----:R-:W-:Y:S02]  /*08a0*/  SHF.R.U64 R20, R6, R10.reuse, R7.reuse ;  /* 0x0000000a06147219 */ /* 0x181fe40000001207 */
[----:B------:R-:W-:Y:S02]  /*08b0*/  I2FP.F32.U32 R6, R3 ;  /* 0x0000000300067245 */ /* 0x000fe40000201000 */
[----:B------:R-:W0:Y:S01]  /*08c0*/  LDC R26, c[0x0][0x658] ;  /* 0x00019600ff1a7b82 */ /* 0x000e220000000800 */
[----:B-1----:R-:W-:Y:S01]  /*08d0*/  ISETP.NE.U32.AND P0, PT, R28, RZ, PT ;  /* 0x000000ff1c00720c */ /* 0x002fe20003f05070 */
[----:B---3--:R-:W-:Y:S01]  /*08e0*/  IMAD.MOV R8, RZ, RZ, -R0 ;  /* 0x000000ffff087224 */ /* 0x008fe200078e0a00 */
[----:B------:R-:W-:Y:S01]  /*08f0*/  SHF.R.U32.HI R7, RZ, R10, R7 ;  /* 0x0000000aff077219 */ /* 0x000fe20000011607 */
[----:B------:R-:W-:Y:S01]  /*0900*/  FMUL R6, R6, UR4 ;  /* 0x0000000406067c20 */ /* 0x000fe20008400000 */
[----:B------:R-:W-:-:S03]  /*0910*/  ISETP.NE.AND.EX P0, PT, R29, RZ, PT, P0 ;  /* 0x000000ff1d00720c */ /* 0x000fc60003f05300 */
[----:B------:R-:W1:Y:S01]  /*0920*/  LDC R14, c[0x0][0x148] ;  /* 0x00005200ff0e7b82 */ /* 0x000e620000000800 */
[----:B--2---:R-:W-:-:S07]  /*0930*/  IMAD R0, R5, R8, R4 ;  /* 0x0000000805007224 */ /* 0x004fce00078e0204 */
[----:B------:R-:W2:Y:S01]  /*0940*/  LDC R24, c[0x0][0x600] ;  /* 0x00018000ff187b82 */ /* 0x000ea20000000800 */
[-CC-:B----4-:R-:W-:Y:S02]  /*0950*/  SHF.R.U64 R30, R20, R12.reuse, R7.reuse ;  /* 0x0000000c141e7219 */ /* 0x190fe40000001207 */
[----:B------:R-:W-:Y:S01]  /*0960*/  SHF.R.U32.HI R5, RZ, R12, R7 ;  /* 0x0000000cff057219 */ /* 0x000fe20000011607 */
[----:B------:R-:W-:Y:S01]  /*0970*/  IMAD.MOV.U32 R7, RZ, RZ, 0x1 ;  /* 0x00000001ff077424 */ /* 0x000fe200078e00ff */
[----:B------:R3:W4:Y:S03]  /*0980*/  F2I.U32.TRUNC.NTZ R12, R6 ;  /* 0x00000006000c7305 */ /* 0x000726000020f000 */
[----:B------:R-:W1:Y:S01]  /*0990*/  LDC R15, c[0x0][0x648] ;  /* 0x00019200ff0f7b82 */ /* 0x000e620000000800 */
[-C--:B0-----:R-:W-:Y:S02]  /*09a0*/  SHF.L.U32 R4, R9, R26.reuse, RZ ;  /* 0x0000001a09047219 */ /* 0x081fe400000006ff */
[----:B------:R-:W-:-:S02]  /*09b0*/  SHF.R.U64 R32, R30, R26, R5 ;  /* 0x0000001a1e207219 */ /* 0x000fc40000001205 */
[----:B------:R-:W-:Y:S02]  /*09c0*/  LOP3.LUT R11, RZ, R4, RZ, 0x33, !PT ;  /* 0x00000004ff0b7212 */ /* 0x000fe400078e33ff */
[-C--:B------:R-:W-:Y:S01]  /*09d0*/  SHF.R.U32.HI R5, RZ, R26.reuse, R5 ;  /* 0x0000001aff057219 */ /* 0x080fe20000011605 */
[----:B------:R-:W0:Y:S01]  /*09e0*/  LDC R21, c[0x0][0x638] ;  /* 0x00018e00ff157b82 */ /* 0x000e220000000800 */
[----:B------:R-:W-:Y:S01]  /*09f0*/  SHF.L.U32 R10, R7, R26, RZ ;  /* 0x0000001a070a7219 */ /* 0x000fe200000006ff */
[----:B------:R-:W-:-:S06]  /*0a00*/  IMAD.MOV.U32 R4, RZ, RZ, R32 ;  /* 0x000000ffff047224 */ /* 0x000fcc00078e0020 */
[----:B------:R-:W0:Y:S01]  /*0a10*/  LDC R43, c[0x0][0x610] ;  /* 0x00018400ff2b7b82 */ /* 0x000e220000000800 */
[----:B---34-:R-:W-:Y:S05]  /*0a20*/  @!P0 BRA `(.L_x_6) ;  /* 0x0000000000288947 */ /* 0x018fea0003800000 */
[----:B------:R-:W3:Y:S02]  /*0a30*/  LDC R9, c[0x0][0x64c] ;  /* 0x00019300ff097b82 */ /* 0x000ee40000000800 */
[----:B---3--:R-:W-:-:S05]  /*0a40*/  IADD3 R9, P0, R32, R9, RZ ;  /* 0x0000000920097210 */ /* 0x008fca0007f1e0ff */
        /* <DEDUP_REMOVED lines=8> */
.L_x_6:
[----:B-1----:R-:W-:Y:S01]  /*0ad0*/  SHF.R.U64 R4, R4, R15, R5 ;  /* 0x0000000f04047219 */ /* 0x002fe20000001205 */
[----:B--2---:R-:W-:Y:S01]  /*0ae0*/  VIADD R5, R24, 0xffffffff ;  /* 0xffffffff18057836 */ /* 0x004fe20000000000 */
[----:B------:R-:W-:Y:S01]  /*0af0*/  LOP3.LUT R11, R30, R11, RZ, 0xc0, !PT ;  /* 0x0000000b1e0b7212 */ /* 0x000fe200078ec0ff */
[----:B------:R-:W-:Y:S02]  /*0b00*/  IMAD.MOV R12, RZ, RZ, -R12 ;  /* 0x000000ffff0c7224 */ /* 0x000fe400078e0a0c */
[----:B------:R-:W-:Y:S02]  /*0b10*/  IMAD.MOV R6, RZ, RZ, -R4 ;  /* 0x000000ffff067224 */ /* 0x000fe400078e0a04 */
[----:B------:R-:W-:Y:S01]  /*0b20*/  IMAD R11, R10, R4, R11 ;  /* 0x000000040a0b7224 */ /* 0x000fe200078e020b */
[----:B------:R-:W-:Y:S01]  /*0b30*/  LOP3.LUT R4, R20, R5, RZ, 0xc0, !PT ;  /* 0x0000000514047212 */ /* 0x000fe200078ec0ff */
[----:B------:R-:W-:Y:S02]  /*0b40*/  @P3 IMAD R0, R14, R12, R3 ;  /* 0x0000000c0e003224 */ /* 0x000fe400078e0203 */
[----:B0-----:R-:W-:-:S02]  /*0b50*/  IMAD R3, R6, R21, R32 ;  /* 0x0000001506037224 */ /* 0x001fc400078e0220 */
[----:B------:R-:W-:Y:S02]  /*0b60*/  IMAD R43, R11, R43, R0 ;  /* 0x0000002b0b2b7224 */ /* 0x000fe400078e0200 */
[----:B------:R-:W-:Y:S02]  /*0b70*/  IMAD R4, R3, R24, R4 ;  /* 0x0000001803047224 */ /* 0x000fe400078e0204 */
[----:B------:R-:W-:-:S03]  /*0b80*/  IMAD.MOV.U32 R0, RZ, RZ, 0x1 ;  /* 0x00000001ff007424 */ /* 0x000fc600078e00ff */
[----:B------:R-:W-:Y:S02]  /*0b90*/  SEL R42, R4, R43, !P3 ;  /* 0x0000002b042a7207 */ /* 0x000fe40005800000 */
[----:B------:R-:W-:-:S07]  /*0ba0*/  SEL R43, R43, R4, !P3 ;  /* 0x000000042b2b7207 */ /* 0x000fce0005800000 */
.L_x_4:
[----:B------:R-:W-:-:S08]  /*0bb0*/  NOP ;  /* 0x0000000000007918 */ /* 0x000fd00000000000 */
[----:B------:R-:W0:Y:S02]  /*0bc0*/  USETMAXREG.TRY_ALLOC.CTAPOOL UP0, 0xe8 ;  /* 0x000000e8000079c8 */ /* 0x000e240008000600 */
[----:B0-----:R-:W-:-:S13]  /*0bd0*/  PLOP3.LUT P0, PT, PT, PT, UP0, 0x80, 0x0 ;  /* 0x000000000000781c */ /* 0x001fda0003f0f008 */
[----:B------:R-:W-:Y:S05]  /*0be0*/  @!P0 BRA `(.L_x_4) ;  /* 0xfffffffc00f08947 */ /* 0x000fea000383ffff */
[----:B------:R-:W-:Y:S01]  /*0bf0*/  ULDC.64 UR4, c[0x0][0x598] ;  /* 0x0001660000047ab9 */ /* 0x000fe20000000a00 */
[----:B------:R-:W-:Y:S01]  /*0c00*/  ULDC.64 UR36, c[0x0][0x208] ;  /* 0x0000820000247ab9 */ /* 0x000fe20000000a00 */
[----:B------:R-:W-:-:S04]  /*0c10*/  ISETP.NE.U32.AND P0, PT, RZ, UR4, PT ;  /* 0x00000004ff007c0c */ /* 0x000fc8000bf05070 */
[----:B------:R-:W-:-:S13]  /*0c20*/  ISETP.NE.AND.EX P0, PT, RZ, UR5, PT, P0 ;  /* 0x00000005ff007c0c */ /* 0x000fda000bf05300 */
[----:B------:R-:W-:Y:S05]  /*0c30*/  @!P0 BRA `(.L_x_7) ;  /* 0x00000000001c8947 */ /* 0x000fea0003800000 */
[----:B------:R-:W0:Y:S02]  /*0c40*/  LDC.64 R4, c[0x0][0x598] ;  /* 0x00016600ff047b82 */ /* 0x000e240000000a00 */
[----:B0-----:R-:W2:Y:S02]  /*0c50*/  LDG.E.64 R4, desc[UR36][R4.64] ;  /* 0x0000002404047981 */ /* 0x001ea4000c1e1b00 */
[----:B--2---:R-:W-:-:S04]  /*0c60*/  ISETP.NE.U32.AND P0, PT, R4, RZ, PT ;  /* 0x000000ff0400720c */ /* 0x004fc80003f05070 */
[----:B------:R-:W-:-:S13]  /*0c70*/  ISETP.NE.AND.EX P0, PT, R5, RZ, PT, P0 ;  /* 0x000000ff0500720c */ /* 0x000fda0003f05300 */
[----:B------:R-:W-:Y:S05]  /*0c80*/  @!P0 BRA `(.L_x_7) ;  /* 0x0000000000088947 */ /* 0x000fea0003800000 */
[----:B------:R0:W5:Y:S01]  /*0c90*/  LD.E R40, desc[UR36][R4.64] ;  /* 0x0000002404287980 */ /* 0x000162000c101900 */
[----:B------:R-:W-:Y:S05]  /*0ca0*/  BRA `(.L_x_8) ;  /* 0x0000000000247947 */ /* 0x000fea0003800000 */
.L_x_7:
[----:B------:R-:W-:Y:S02]  /*0cb0*/  ULDC.64 UR4, c[0x0][0x588] ;  /* 0x0001620000047ab9 */ /* 0x000fe40000000a00 */
[----:B------:R-:W-:-:S04]  /*0cc0*/  ISETP.NE.U32.AND P0, PT, RZ, UR4, PT ;  /* 0x00000004ff007c0c */ /* 0x000fc8000bf05070 */
[----:B------:R-:W-:-:S13]  /*0cd0*/  ISETP.NE.AND.EX P0, PT, RZ, UR5, PT, P0 ;  /* 0x00000005ff007c0c */ /* 0x000fda000bf05300 */
[----:B------:R-:W-:Y:S05]  /*0ce0*/  @!P0 BRA `(.L_x_9) ;  /* 0x00000000000c8947 */ /* 0x000fea0003800000 */
[----:B------:R-:W0:Y:S02]  /*0cf0*/  LDC.64 R40, c[0x0][0x588] ;  /* 0x00016200ff287b82 */ /* 0x000e240000000a00 */
[----:B0-----:R1:W5:Y:S01]  /*0d00*/  LDG.E R40, desc[UR36][R40.64] ;  /* 0x0000002428287981 */ /* 0x001362000c1e1900 */
[----:B------:R-:W-:Y:S05]  /*0d10*/  BRA `(.L_x_8) ;  /* 0x0000000000087947 */ /* 0x000fea0003800000 */
.L_x_9:
[----:B------:R-:W-:Y:S02]  /*0d20*/  ULDC UR4, c[0x0][0x580] ;  /* 0x0001600000047ab9 */ /* 0x000fe40000000800 */
[----:B------:R-:W-:-:S07]  /*0d30*/  IMAD.U32 R40, RZ, RZ, UR4 ;  /* 0x00000004ff287e24 */ /* 0x000fce000f8e00ff */
.L_x_8:
[----:B------:R-:W-:Y:S02]  /*0d40*/  ULDC.64 UR4, c[0x0][0x5a0] ;  /* 0x0001680000047ab9 */ /* 0x000fe40000000a00 */
[----:B------:R-:W-:-:S04]  /*0d50*/  ISETP.NE.U32.AND P0, PT, RZ, UR4, PT ;  /* 0x00000004ff007c0c */ /* 0x000fc8000bf05070 */
[----:B------:R-:W-:-:S13]  /*0d60*/  ISETP.NE.AND.EX P0, PT, RZ, UR5, PT, P0 ;  /* 0x00000005ff007c0c */ /* 0x000fda000bf05300 */
[----:B------:R-:W-:Y:S05]  /*0d70*/  @!P0 BRA `(.L_x_10) ;  /* 0x00000000001c8947 */ /* 0x000fea0003800000 */
[----:B0-----:R-:W0:Y:S02]  /*0d80*/  LDC.64 R4, c[0x0][0x5a0] ;  /* 0x00016800ff047b82 */ /* 0x001e240000000a00 */
[----:B0-----:R-:W2:Y:S02]  /*0d90*/  LDG.E.64 R4, desc[UR36][R4.64] ;  /* 0x0000002404047981 */ /* 0x001ea4000c1e1b00 */
[----:B--2---:R-:W-:-:S04]  /*0da0*/  ISETP.NE.U32.AND P0, PT, R4, RZ, PT ;  /* 0x000000ff0400720c */ /* 0x004fc80003f05070 */
[----:B------:R-:W-:-:S13]  /*0db0*/  ISETP.NE.AND.EX P0, PT, R5, RZ, PT, P0 ;  /* 0x000000ff0500720c */ /* 0x000fda0003f05300 */
[----:B------:R-:W-:Y:S05]  /*0dc0*/  @!P0 BRA `(.L_x_10) ;  /* 0x0000000000088947 */ /* 0x000fea0003800000 */
[----:B-1----:R0:W5:Y:S01]  /*0dd0*/  LD.E R41, desc[UR36][R4.64] ;  /* 0x0000002404297980 */ /* 0x002162000c101900 */
[----:B------:R-:W-:Y:S05]  /*0de0*/  BRA `(.L_x_11) ;  /* 0x0000000000247947 */ /* 0x000fea0003800000 */
.L_x_10:
[----:B------:R-:W-:Y:S02]  /*0df0*/  ULDC.64 UR4, c[0x0][0x590] ;  /* 0x0001640000047ab9 */ /* 0x000fe40000000a00 */
[----:B------:R-:W-:-:S04]  /*0e00*/  ISETP.NE.U32.AND P0, PT, RZ, UR4, PT ;  /* 0x00000004ff007c0c */ /* 0x000fc8000bf05070 */
[----:B------:R-:W-:-:S13]  /*0e10*/  ISETP.NE.AND.EX P0, PT, RZ, UR5, PT, P0 ;  /* 0x00000005ff007c0c */ /* 0x000fda000bf05300 */
[----:B------:R-:W-:Y:S05]  /*0e20*/  @!P0 BRA `(.L_x_12) ;  /* 0x00000000000c8947 */ /* 0x000fea0003800000 */
[----:B0-----:R-:W1:Y:S02]  /*0e30*/  LDC.64 R4, c[0x0][0x590] ;  /* 0x00016400ff047b82 */ /* 0x001e640000000a00 */
[----:B-1----:R1:W5:Y:S01]  /*0e40*/  LDG.E R41, desc[UR36][R4.64] ;  /* 0x0000002404297981 */ /* 0x002362000c1e1900 */
[----:B------:R-:W-:Y:S05]  /*0e50*/  BRA `(.L_x_11) ;  /* 0x0000000000087947 */ /* 0x000fea0003800000 */
.L_x_12:
[----:B------:R-:W-:Y:S02]  /*0e60*/  ULDC UR4, c[0x0][0x584] ;  /* 0x0001610000047ab9 */ /* 0x000fe40000000800 */
[----:B-1----:R-:W-:-:S07]  /*0e70*/  IMAD.U32 R41, RZ, RZ, UR4 ;  /* 0x00000004ff297e24 */ /* 0x002fce000f8e00ff */
.L_x_11:
[----:B------:R-:W-:-:S13]  /*0e80*/  LOP3.LUT P0, RZ, R0, 0xff, RZ, 0xc0, !PT ;  /* 0x000000ff00ff7812 */ /* 0x000fda000780c0ff */
[----:B------:R-:W-:Y:S05]  /*0e90*/  @!P0 EXIT ;  /* 0x000000000000894d */ /* 0x000fea0003800000 */
[----:B------:R-:W-:Y:S01]  /*0ea0*/  ULDC UR4, c[0x0][0x28c] ;  /* 0x0000a30000047ab9 */ /* 0x000fe20000000800 */
[----:B------:R-:W-:Y:S01]  /*0eb0*/  LOP3.LUT R56, R19, 0x1, RZ, 0xfc, !PT ;  /* 0x0000000113387812 */ /* 0x000fe200078efcff */
[----:B------:R-:W-:Y:S01]  /*0ec0*/  UIADD3 UR4, UR4, 0xff, URZ ;  /* 0x000000ff04047890 */ /* 0x000fe2000fffe03f */
[----:B------:R-:W-:Y:S01]  /*0ed0*/  UMOV UR38, URZ ;  /* 0x0000003f00267c82 */ /* 0x000fe20008000000 */
[----:B------:R-:W-:Y:S02]  /*0ee0*/  UMOV UR39, URZ ;  /* 0x0000003f00277c82 */ /* 0x000fe40008000000 */
[----:B------:R-:W-:-:S04]  /*0ef0*/  USHF.R.S32.HI UR5, URZ, 0x1f, UR4 ;  /* 0x0000001f3f057899 */ /* 0x000fc80008011404 */
[----:B------:R-:W-:-:S04]  /*0f00*/  ULEA.HI UR5, UR5, UR4, URZ, 0x8 ;  /* 0x0000000405057291 */ /* 0x000fc8000f8f403f */
[----:B------:R-:W-:-:S12]  /*0f10*/  USHF.R.S32.HI UR40, URZ, 0x8, UR5 ;  /* 0x000000083f287899 */ /* 0x000fd80008011405 */
.L_x_60:
[----:B------:R-:W-:Y:S01]  /*0f20*/  LOP3.LUT R0, R18, 0x80, RZ, 0xc0, !PT ;  /* 0x0000008012007812 */ /* 0x000fe200078ec0ff */
[----:B--2---:R-:W2:Y:S01]  /*0f30*/  S2UR UR7, SR_CgaCtaId ;  /* 0x00000000000779c3 */ /* 0x004ea20000008800 */
[----:B------:R-:W-:Y:S02]  /*0f40*/  UMOV UR6, 0x400 ;  /* 0x0000040000067882 */ /* 0x000fe40000000000 */
[----:B------:R-:W-:-:S06]  /*0f50*/  SHF.R.U32.HI R0, RZ, 0x7, R0 ;  /* 0x00000007ff007819 */ /* 0x000fcc0000011600 */
[----:B---3--:R-:W3:Y:S01]  /*0f60*/  SHFL.IDX PT, R0, R0, RZ, 0x1f ;  /* 0x00001fff00007589 */ /* 0x008ee200000e0000 */
[----:B--2---:R-:W-:Y:S01]  /*0f70*/  ULEA UR42, UR7, UR6, 0x18 ;  /* 0x00000006072a7291 */ /* 0x004fe2000f8ec03f */
[----:B---3--:R-:W-:-:S13]  /*0f80*/  R2UR UR4, R0 ;  /* 0x00000000000472ca */ /* 0x008fda00000e0000 */
[----:B------:R-:W-:-:S04]  /*0f90*/  ULEA.HI UR5, UR4, UR4, URZ, 0x1 ;  /* 0x0000000404057291 */ /* 0x000fc8000f8f083f */
[----:B------:R-:W-:-:S04]  /*0fa0*/  ULOP3.LUT UR5, UR5, 0x7fffe, URZ, 0xc0, !UPT ;  /* 0x0007fffe05057892 */ /* 0x000fc8000f8ec03f */
[----:B------:R-:W-:-:S03]  /*0fb0*/  UIADD3 UR5, UR4, -UR5, URZ ;  /* 0x8000000504057290 */ /* 0x000fc6000fffe03f */
[----:B------:R-:W-:Y:S01]  /*0fc0*/  ULDC UR4, c[0x0][0x28c] ;  /* 0x0000a30000047ab9 */ /* 0x000fe20000000800 */
[----:B------:R-:W-:Y:S01]  /*0fd0*/  ULEA UR5, UR5, UR42, 0xd ;  /* 0x0000002a05057291 */ /* 0x000fe2000f8e683f */
[----:B------:R-:W-:-:S03]  /*0fe0*/  ISETP.LT.AND P0, PT, RZ, UR4, PT ;  /* 0x00000004ff007c0c */ /* 0x000fc6000bf01270 */
[----:B------:R-:W-:-:S04]  /*0ff0*/  UIADD3 UR5, UR5, 0x100, URZ ;  /* 0x0000010005057890 */ /* 0x000fc8000fffe03f */
[----:B------:R-:W-:-:S04]  /*1000*/  USHF.R.U32.HI UR5, URZ, 0x4, UR5 ;  /* 0x000000043f057899 */ /* 0x000fc80008011605 */
[----:B------:R-:W-:Y:S02]  /*1010*/  ULOP3.LUT UR41, UR5, 0x3fff, URZ, 0xc0, !UPT ;  /* 0x00003fff05297892 */ /* 0x000fe4000f8ec03f */
[----:B----45:R-:W-:Y:S10]  /*1020*/  @P0 BRA `(.L_x_13) ;  /* 0x0000000000400947 */ /* 0x030ff40003800000 */
[----:B------:R-:W-:Y:S01]  /*1030*/  MOV R0, 0x0 ;  /* 0x0000000000007802 */ /* 0x000fe20000000f00 */
[----:B------:R-:W-:Y:S01]  /*1040*/  ULDC.64 UR4, c[0x4][0x68] ;  /* 0x01001a0000047ab9 */ /* 0x000fe20000000a00 */
[----:B------:R-:W-:Y:S01]  /*1050*/  ULDC.64 UR6, c[0x4][0x8] ;  /* 0x0100020000067ab9 */ /* 0x000fe20000000a00 */
[----:B01----:R-:W-:Y:S01]  /*1060*/  IMAD.U32 R4, RZ, RZ, UR4 ;  /* 0x00000004ff047e24 */ /* 0x003fe2000f8e00ff */
[----:B------:R0:W1:Y:S01]  /*1070*/  LDC.64 R14, c[0x4][R0] ;  /* 0x01000000000e7b82 */ /* 0x0000620000000a00 */
[----:B------:R-:W-:Y:S01]  /*1080*/  IMAD.U32 R5, RZ, RZ, UR5 ;  /* 0x00000005ff057e24 */ /* 0x000fe2000f8e00ff */
[----:B------:R-:W-:Y:S01]  /*1090*/  ULDC.64 UR4, c[0x4][0x70] ;  /* 0x01001c0000047ab9 */ /* 0x000fe20000000a00 */
[----:B------:R-:W-:Y:S02]  /*10a0*/  IMAD.U32 R10, RZ, RZ, UR6 ;  /* 0x00000006ff0a7e24 */ /* 0x000fe4000f8e00ff */
[----:B------:R-:W-:Y:S02]  /*10b0*/  IMAD.U32 R6, RZ, RZ, UR4 ;  /* 0x00000004ff067e24 */ /* 0x000fe4000f8e00ff */
[----:B------:R-:W-:-:S02]  /*10c0*/  IMAD.U32 R7, RZ, RZ, UR5 ;  /* 0x00000005ff077e24 */ /* 0x000fc4000f8e00ff */
[----:B------:R-:W-:Y:S02]  /*10d0*/  IMAD.U32 R11, RZ, RZ, UR7 ;  /* 0x00000007ff0b7e24 */ /* 0x000fe4000f8e00ff */
[----:B------:R-:W-:Y:S02]  /*10e0*/  IMAD.MOV.U32 R8, RZ, RZ, 0x1e1 ;  /* 0x000001e1ff087424 */ /* 0x000fe400078e00ff */
[----:B------:R-:W-:Y:S02]  /*10f0*/  IMAD.MOV.U32 R12, RZ, RZ, 0x1 ;  /* 0x00000001ff0c7424 */ /* 0x000fe400078e00ff */
[----:B0-----:R-:W-:-:S07]  /*1100*/  IMAD.MOV.U32 R13, RZ, RZ, RZ ;  /* 0x000000ffff0d7224 */ /* 0x001fce00078e00ff */
[----:B------:R-:W-:-:S07]  /*1110*/  LEPC R20, `(.L_x_13) ;  /* 0x000000001014794e */ /* 0x000fce0000000000 */
[----:B-1---5:R-:W-:Y:S05]  /*1120*/  CALL.ABS.NOINC R14 ;  /* 0x000000000e007343 */ /* 0x022fea0003c00000 */
.L_x_13:
[----:B------:R-:W-:-:S13]  /*1130*/  ISETP.NE.AND P0, PT, R56, 0x3, PT ;  /* 0x000000033800780c */ /* 0x000fda0003f05270 */
[----:B------:R-:W-:Y:S05]  /*1140*/  @!P0 BRA `(.L_x_14) ;  /* 0x0000000000048947 */ /* 0x000fea0003800000 */
[----:B------:R-:W-:Y:S01]  /*1150*/  BPT.TRAP 0x1 ;  /* 0x000000040000795c */ /* 0x000fe20000300000 */
.L_x_14:
[----:B------:R-:W-:Y:S02]  /*1160*/  IMAD.U32 R3, RZ, RZ, UR39 ;  /* 0x00000027ff037e24 */ /* 0x000fe4000f8e00ff */
[----:B------:R-:W-:-:S03]  /*1170*/  IMAD.U32 R0, RZ, RZ, UR38 ;  /* 0x00000026ff007e24 */ /* 0x000fc6000f8e00ff */
[----:B------:R-:W-:Y:S02]  /*1180*/  LEA R3, R3, UR42, 0x3 ;  /* 0x0000002a03037c11 */ /* 0x000fe4000f8e18ff */
[----:B------:R-:W-:-:S04]  /*1190*/  SHF.L.U32 R0, R0, 0x1f, RZ ;  /* 0x0000001f00007819 */ /* 0x000fc800000006ff */
[----:B------:R2:W3:Y:S01]  /*11a0*/  SYNCS.PHASECHK.TRANS64.TRYWAIT P1, [R3+URZ], R0 ;  /* 0x00000000030075a7 */ /* 0x0004e2000802017f */
[----:B------:R-:W-:Y:S05]  /*11b0*/  @!P0 BRA `(.L_x_15) ;  /* 0x0000000000048947 */ /* 0x000fea0003800000 */
[----:B------:R-:W-:Y:S01]  /*11c0*/  BPT.TRAP 0x1 ;  /* 0x000000040000795c */ /* 0x000fe20000300000 */
.L_x_15:
[----:B---3--:R-:W-:Y:S05]  /*11d0*/  @P1 BRA `(.L_x_16) ;  /* 0x0000000000081947 */ /* 0x008fea0003800000 */
[----:B------:R-:W3:Y:S02]  /*11e0*/  SYNCS.PHASECHK.TRANS64.TRYWAIT P1, [R3+URZ], R0 ;  /* 0x00000000030075a7 */ /* 0x000ee4000802017f */
[----:B---3--:R-:W-:Y:S05]  /*11f0*/  @!P1 BRA `(.L_x_17) ;  /* 0x0000005400509947 */ /* 0x008fea0003800000 */
.L_x_16:
[----:B------:R-:W-:-:S04]  /*1200*/  UISETP.LT.AND UP0, UPT, UR40, 0x1, UPT ;  /* 0x000000012800788c */ /* 0x000fc8000bf01270 */
[----:B------:R-:W-:-:S04]  /*1210*/  USEL UR4, UR40, 0x1, UP0 ;  /* 0x0000000128047887 */ /* 0x000fc80008000000 */
[----:B------:R-:W-:-:S06]  /*1220*/  UIADD3 UR4, UR40, -UR4, URZ ;  /* 0x8000000428047290 */ /* 0x000fcc000fffe03f */
[----:B--23--:R-:W-:Y:S01]  /*1230*/  IMAD.U32 R0, RZ, RZ, UR4 ;  /* 0x00000004ff007e24 */ /* 0x00cfe2000f8e00ff */
[----:B------:R-:W-:Y:S05]  /*1240*/  WARPSYNC.ALL ;  /* 0x0000000000007948 */ /* 0x000fea0003800000 */
[----:B------:R-:W-:Y:S01]  /*1250*/  ISETP.GE.AND P1, PT, R0, 0x1, PT ;  /* 0x000000010000780c */ /* 0x000fe20003f26270 */
[----:B------:R-:W-:Y:S01]  /*1260*/  UIADD3 UR4, UR42, 0x30100, URZ ;  /* 0x000301002a047890 */ /* 0x000fe2000fffe03f */
[----:B------:R-:W-:Y:S01]  /*1270*/  WARPGROUP.ARRIVE ;  /* 0x00000000000079c5 */ /* 0x000fe20000000000 */
[----:B------:R-:W-:Y:S01]  /*1280*/  UMOV UR9, 0x40000040 ;  /* 0x4000004000097882 */ /* 0x000fe20000000000 */
[----:B------:R-:W-:Y:S01]  /*1290*/  UMOV UR11, 0x40000040 ;  /* 0x40000040000b7882 */ /* 0x000fe20000000000 */
[----:B------:R-:W-:Y:S01]  /*12a0*/  USHF.R.U32.HI UR4, URZ, 0x4, UR4 ;  /* 0x000000043f047899 */ /* 0x000fe20008011604 */
[----:B------:R-:W-:Y:S01]  /*12b0*/  UMOV UR15, UR11 ;  /* 0x0000000b000f7c82 */ /* 0x000fe20008000000 */
[----:B------:R-:W-:-:S02]  /*12c0*/  UMOV UR13, 0x40000040 ;  /* 0x40000040000d7882 */ /* 0x000fc40000000000 */
[----:B------:R-:W-:Y:S02]  /*12d0*/  ULOP3.LUT UR5, UR4, 0x3fff, URZ, 0xc0, !UPT ;  /* 0x00003fff04057892 */ /* 0x000fe4000f8ec03f */
[----:B------:R-:W-:Y:S02]  /*12e0*/  ULOP3.LUT UR4, UR41, 0x10000, URZ, 0xfc, !UPT ;  /* 0x0001000029047892 */ /* 0x000fe4000f8efc3f */
[----:B------:R-:W-:Y:S02]  /*12f0*/  ULOP3.LUT UR5, UR5, 0x10000, URZ, 0xfc, !UPT ;  /* 0x0001000005057892 */ /* 0x000fe4000f8efc3f */
[----:B------:R-:W-:Y:S02]  /*1300*/  UIMAD UR8, UR39, 0x1800, UR4 ;  /* 0x00001800270878a4 */ /* 0x000fe4000f8e0204 */
[----:B------:R-:W-:Y:S02]  /*1310*/  ULEA UR6, UR39, UR5, 0x9 ;  /* 0x0000000527067291 */ /* 0x000fe4000f8e483f */
[----:B------:R-:W-:-:S02]  /*1320*/  UIADD3 UR12, UR8, 0x400, URZ ;  /* 0x00000400080c7890 */ /* 0x000fc4000fffe03f */
[----:B------:R-:W-:-:S03]  /*1330*/  UIADD3 UR7, UR8, 0x402, URZ ;  /* 0x0000040208077890 */ /* 0x000fc6000fffe03f */
[----:B------:R-:W-:Y:S02]  /*1340*/  UMOV UR10, UR6 ;  /* 0x00000006000a7c82 */ /* 0x000fe40008000000 */
[----:B------:R-:W-:Y:S01]  /*1350*/  HGMMA.64x16x16.F32.BF16 R32, gdesc[UR8], RZ, !UPT, gsb0 ;  /* 0x00200000082079f0 */ /* 0x000fe2000c0018ff */
[----:B------:R-:W-:Y:S01]  /*1360*/  UMOV UR14, UR10 ;  /* 0x0000000a000e7c82 */ /* 0x000fe20008000000 */
[----:B------:R-:W-:Y:S01]  /*1370*/  UIADD3 UR10, UR6, 0x186, URZ ;  /* 0x00000186060a7890 */ /* 0x000fe2000fffe03f */
[----:B------:R-:W-:Y:S01]  /*1380*/  UMOV UR9, 0x40000040 ;  /* 0x4000004000097882 */ /* 0x000fe20000000000 */
[----:B------:R-:W-:Y:S01]  /*1390*/  UMOV UR11, 0x40000040 ;  /* 0x40000040000b7882 */ /* 0x000fe20000000000 */
[----:B------:R-:W-:Y:S02]  /*13a0*/  WARPGROUP.DEPBAR.LE gsb0, 0x0 ;  /* 0x00008000000079c5 */ /* 0x000fe40000010000 */
[----:B------:R-:W-:-:S06]  /*13b0*/  WARPGROUP.ARRIVE ;  /* 0x00000000000079c5 */ /* 0x000fcc0000000000 */
[----:B------:R-:W-:Y:S01]  /*13c0*/  HGMMA.64x16x16.F32.BF16 R24, gdesc[UR12], RZ, !UPT, gsb0 ;  /* 0x002000000c1879f0 */ /* 0x000fe2000c0018ff */
[----:B------:R-:W-:Y:S02]  /*13d0*/  UIADD3 UR12, UR8, 0x2, URZ ;  /* 0x00000002080c7890 */ /* 0x000fe4000fffe03f */
[----:B------:R-:W-:Y:S01]  /*13e0*/  UIADD3 UR14, UR6, 0x2, URZ ;  /* 0x00000002060e7890 */ /* 0x000fe2000fffe03f */
[----:B------:R-:W-:Y:S01]  /*13f0*/  UMOV UR13, 0x40000040 ;  /* 0x40000040000d7882 */ /* 0x000fe20000000000 */
[----:B------:R-:W-:Y:S01]  /*1400*/  UMOV UR15, 0x40000040 ;  /* 0x40000040000f7882 */ /* 0x000fe20000000000 */
[----:B------:R-:W-:Y:S02]  /*1410*/  WARPGROUP.DEPBAR.LE gsb0, 0x0 ;  /* 0x00008000000079c5 */ /* 0x000fe40000010000 */
[----:B------:R-:W-:-:S06]  /*1420*/  WARPGROUP.ARRIVE ;  /* 0x00000000000079c5 */ /* 0x000fcc0000000000 */
[----:B------:R-:W-:Y:S01]  /*1430*/  HGMMA.64x16x16.F32.BF16 R32, gdesc[UR12], R32, gsb0 ;  /* 0x002000000c2079f0 */ /* 0x000fe20008001820 */
[----:B------:R-:W-:Y:S01]  /*1440*/  UMOV UR12, UR7 ;  /* 0x00000007000c7c82 */ /* 0x000fe20008000000 */
[----:B------:R-:W-:Y:S01]  /*1450*/  UMOV UR13, 0x40000040 ;  /* 0x40000040000d7882 */ /* 0x000fe20000000000 */
[----:B------:R-:W-:Y:S01]  /*1460*/  UIADD3 UR7, UR8, 0x404, URZ ;  /* 0x0000040408077890 */ /* 0x000fe2000fffe03f */
[----:B------:R-:W-:Y:S02]  /*1470*/  WARPGROUP.DEPBAR.LE gsb0, 0x0 ;  /* 0x00008000000079c5 */ /* 0x000fe40000010000 */
[----:B------:R-:W-:-:S06]  /*1480*/  WARPGROUP.ARRIVE ;  /* 0x00000000000079c5 */ /* 0x000fcc0000000000 */
[----:B------:R-:W-:Y:S01]  /*1490*/  HGMMA.64x16x16.F32.BF16 R24, gdesc[UR12], R24, gsb0 ;  /* 0x002000000c1879f0 */ /* 0x000fe20008001818 */
        /* <DEDUP_REMOVED lines=160> */
[----:B------:R-:W-:Y:S01]  /*1ea0*/  UIADD3 UR6, UR8, 0x1606, URZ ;  /* 0x0000160608067890 */ /* 0x000fe2000fffe03f */
[----:B------:R-:W-:Y:S02]  /*1eb0*/  WARPGROUP.DEPBAR.LE gsb0, 0x0 ;  /* 0x00008000000079c5 */ /* 0x000fe40000010000 */
[----:B------:R-:W-:-:S06]  /*1ec0*/  WARPGROUP.ARRIVE ;  /* 0x00000000000079c5 */ /* 0x000fcc0000000000 */
[----:B------:R-:W-:Y:S01]  /*1ed0*/  HGMMA.64x16x16.F32.BF16 R32, gdesc[UR12], R32, gsb0 ;  /* 0x002000000c2079f0 */ /* 0x000fe20008001820 */
[----:B------:R-:W-:Y:S01]  /*1ee0*/  UMOV UR12, UR7 ;  /* 0x00000007000c7c82 */ /* 0x000fe20008000000 */
[----:B------:R-:W-:Y:S01]  /*1ef0*/  UMOV UR13, 0x40000040 ;  /* 0x40000040000d7882 */ /* 0x000fe20000000000 */
[----:B------:R-:W-:-:S07]  /*1f00*/  UIADD3 UR7, UR8, 0x1206, URZ ;  /* 0x0000120608077890 */ /* 0x000fce000fffe03f */
[----:B------:R-:W-:Y:S01]  /*1f10*/  UMOV UR8, UR7 ;  /* 0x0000000700087c82 */ /* 0x000fe20008000000 */
[----:B------:R-:W-:Y:S02]  /*1f20*/  WARPGROUP.DEPBAR.LE gsb0, 0x0 ;  /* 0x00008000000079c5 */ /* 0x000fe40000010000 */
[----:B------:R-:W-:-:S06]  /*1f30*/  WARPGROUP.ARRIVE ;  /* 0x00000000000079c5 */ /* 0x000fcc0000000000 */
[----:B------:R-:W-:Y:S03]  /*1f40*/  HGMMA.64x16x16.F32.BF16 R24, gdesc[UR12], R24, gsb0 ;  /* 0x002000000c1879f0 */ /* 0x000fe60008001818 */
[----:B------:R-:W-:Y:S02]  /*1f50*/  WARPGROUP.DEPBAR.LE gsb0, 0x0 ;  /* 0x00008000000079c5 */ /* 0x000fe40000010000 */
[----:B------:R-:W-:-:S06]  /*1f60*/  WARPGROUP.ARRIVE ;  /* 0x00000000000079c5 */ /* 0x000fcc0000000000 */
[----:B------:R-:W-:Y:S01]  /*1f70*/  HGMMA.64x16x16.F32.BF16 R32, gdesc[UR8], R32, gsb0 ;  /* 0x00200000082079f0 */ /* 0x000fe20008001820 */
[----:B------:R-:W-:Y:S01]  /*1f80*/  UMOV UR8, UR6 ;  /* 0x0000000600087c82 */ /* 0x000fe20008000000 */
[----:B------:R-:W-:Y:S01]  /*1f90*/  UMOV UR9, 0x40000040 ;  /* 0x4000004000097882 */ /* 0x000fe20000000000 */
[----:B------:R-:W-:Y:S02]  /*1fa0*/  WARPGROUP.DEPBAR.LE gsb0, 0x0 ;  /* 0x00008000000079c5 */ /* 0x000fe40000010000 */
[----:B------:R-:W-:-:S06]  /*1fb0*/  WARPGROUP.ARRIVE ;  /* 0x00000000000079c5 */ /* 0x000fcc0000000000 */
[----:B------:R-:W-:Y:S03]  /*1fc0*/  HGMMA.64x16x16.F32.BF16 R24, gdesc[UR8], R24, gsb0 ;  /* 0x00200000081879f0 */ /* 0x000fe60008001818 */
[----:B------:R-:W-:Y:S02]  /*1fd0*/  WARPGROUP.DEPBAR.LE gsb0, 0x0 ;  /* 0x00008000000079c5 */ /* 0x000fe40000010000 */
[----:B------:R-:W-:Y:S05]  /*1fe0*/  @!P1 BRA `(.L_x_18) ;  /* 0x0000000c00e89947 */ /* 0x000fea0003800000 */
[----:B------:R-:W-:-:S04]  /*1ff0*/  UIADD3 UR6, UR39, 0x1, URZ ;  /* 0x0000000127067890 */ /* 0x000fc8000fffe03f */
[----:B------:R-:W-:-:S04]  /*2000*/  UISETP.NE.AND UP0, UPT, UR6, 0x2, UPT ;  /* 0x000000020600788c */ /* 0x000fc8000bf05270 */
[----:B------:R-:W-:Y:S02]  /*2010*/  USEL UR7, URZ, 0x1, UP0 ;  /* 0x000000013f077887 */ /* 0x000fe40008000000 */
[----:B------:R-:W-:Y:S02]  /*2020*/  USEL UR6, UR6, URZ, UP0 ;  /* 0x0000003f06067287 */ /* 0x000fe40008000000 */
[----:B------:R-:W-:-:S06]  /*2030*/  ULOP3.LUT UR7, UR38, UR7, URZ, 0x3c, !UPT ;  /* 0x0000000726077292 */ /* 0x000fcc000f8e3c3f */
[----:B01----:R-:W-:Y:S01]  /*2040*/  IMAD.U32 R5, RZ, RZ, UR7 ;  /* 0x00000007ff057e24 */ /* 0x003fe2000f8e00ff */
[----:B------:R-:W-:-:S06]  /*2050*/  UMOV UR7, UR39 ;  /* 0x0000002700077c82 */ /* 0x000fcc0008000000 */
.L_x_25:
[----:B01----:R-:W-:Y:S05]  /*2060*/  @!P0 BRA `(.L_x_19) ;  /* 0x0000000000048947 */ /* 0x003fea0003800000 */
[----:B------:R-:W-:Y:S01]  /*2070*/  BPT.TRAP 0x1 ;  /* 0x000000040000795c */ /* 0x000fe20000300000 */
.L_x_19:
[----:B------:R-:W0:Y:S01]  /*2080*/  S2UR UR9, SR_CgaCtaId ;  /* 0x00000000000979c3 */ /* 0x000e220000008800 */
[----:B------:R-:W-:Y:S01]  /*2090*/  UMOV UR8, 0x400 ;  /* 0x0000040000087882 */ /* 0x000fe20000000000 */
[----:B------:R-:W-:Y:S01]  /*20a0*/  SHF.L.U32 R3, R5, 0x1f, RZ ;  /* 0x0000001f05037819 */ /* 0x000fe200000006ff */
[----:B0-----:R-:W-:-:S04]  /*20b0*/  ULEA UR8, UR9, UR8, 0x18 ;  /* 0x0000000809087291 */ /* 0x001fc8000f8ec03f */
[----:B------:R-:W-:-:S09]  /*20c0*/  ULEA UR9, UR6, UR8, 0x3 ;  /* 0x0000000806097291 */ /* 0x000fd2000f8e183f */
[----:B------:R0:W1:Y:S01]  /*20d0*/  SYNCS.PHASECHK.TRANS64.TRYWAIT P1, [UR9], R3 ;  /* 0x00000003ff0075a7 */ /* 0x0000620008020149 */
[----:B------:R-:W-:Y:S05]  /*20e0*/  @!P0 BRA `(.L_x_20) ;  /* 0x0000000000048947 */ /* 0x000fea0003800000 */
[----:B------:R-:W-:Y:S01]  /*20f0*/  BPT.TRAP 0x1 ;  /* 0x000000040000795c */ /* 0x000fe20000300000 */
.L_x_20:
[----:B-1----:R-:W-:Y:S05]  /*2100*/  @P1 BRA `(.L_x_21) ;  /* 0x0000000000081947 */ /* 0x002fea0003800000 */
[----:B------:R-:W1:Y:S02]  /*2110*/  SYNCS.PHASECHK.TRANS64.TRYWAIT P1, [UR9], R3 ;  /* 0x00000003ff0075a7 */ /* 0x000e640008020149 */
[----:B-1----:R-:W-:Y:S05]  /*2120*/  @!P1 BRA `(.L_x_22) ;  /* 0x0000004400989947 */ /* 0x002fea0003800000 */
.L_x_21:
[----:B------:R-:W-:Y:S01]  /*2130*/  ULEA UR12, UR6, UR5, 0x9 ;  /* 0x00000005060c7291 */ /* 0x000fe2000f8e483f */
[----:B------:R-:W-:Y:S01]  /*2140*/  WARPGROUP.ARRIVE ;  /* 0x00000000000079c5 */ /* 0x000fe20000000000 */
[----:B------:R-:W-:Y:S01]  /*2150*/  UIMAD UR10, UR6, 0x1800, UR4 ;  /* 0x00001800060a78a4 */ /* 0x000fe2000f8e0204 */
[----:B------:R-:W-:Y:S01]  /*2160*/  UMOV UR19, 0x40000040 ;  /* 0x4000004000137882 */ /* 0x000fe20000000000 */
[----:B------:R-:W-:Y:S02]  /*2170*/  UMOV UR17, 0x40000040 ;  /* 0x4000004000117882 */ /* 0x000fe40000000000 */
[----:B------:R-:W-:Y:S01]  /*2180*/  UIADD3 UR9, UR10, 0x400, URZ ;  /* 0x000004000a097890 */ /* 0x000fe2000fffe03f */
[----:B------:R-:W-:Y:S02]  /*2190*/  UMOV UR18, UR12 ;  /* 0x0000000c00127c82 */ /* 0x000fe40008000000 */
[----:B------:R-:W-:Y:S01]  /*21a0*/  UMOV UR16, UR10 ;  /* 0x0000000a00107c82 */ /* 0x000fe20008000000 */
[----:B------:R-:W-:Y:S01]  /*21b0*/  UIADD3 UR14, UR12, 0x186, URZ ;  /* 0x000001860c0e7890 */ /* 0x000fe2000fffe03f */
[----:B------:R-:W-:Y:S01]  /*21c0*/  HGMMA.64x16x16.F32.BF16 R32, gdesc[UR16], R32, gsb0 ;  /* 0x00200000102079f0 */ /* 0x000fe20008001820 */
[----:B------:R-:W-:Y:S01]  /*21d0*/  UMOV UR17, 0x40000040 ;  /* 0x4000004000117882 */ /* 0x000fe20000000000 */
[----:B------:R-:W-:Y:S01]  /*21e0*/  UMOV UR16, UR9 ;  /* 0x0000000900107c82 */ /* 0x000fe20008000000 */
[----:B------:R-:W-:Y:S01]  /*21f0*/  UIADD3 UR9, UR10, 0x402, URZ ;  /* 0x000004020a097890 */ /* 0x000fe2000fffe03f */
[----:B------:R-:W-:Y:S01]  /*2200*/  UMOV UR15, 0x40000040 ;  /* 0x40000040000f7882 */ /* 0x000fe20000000000 */
[----:B------:R-:W-:Y:S01]  /*2210*/  UMOV UR13, 0x40000040 ;  /* 0x40000040000d7882 */ /* 0x000fe20000000000 */
[----:B------:R-:W-:-:S02]  /*2220*/  WARPGROUP.DEPBAR.LE gsb0, 0x0 ;  /* 0x00008000000079c5 */ /* 0x000fc40000010000 */
        /* <DEDUP_REMOVED lines=175> */
[----:B------:R-:W-:Y:S02]  /*2d20*/  UIADD3 UR12, UR10, 0x1206, URZ ;  /* 0x000012060a0c7890 */ /* 0x000fe4000fffe03f */
[----:B------:R-:W-:Y:S01]  /*2d30*/  UIADD3 UR10, UR10, 0x1606, URZ ;  /* 0x000016060a0a7890 */ /* 0x000fe2000fffe03f */
        /* <DEDUP_REMOVED lines=18> */
[----:B------:R-:W-:Y:S01]  /*2e60*/  BPT.TRAP 0x1 ;  /* 0x000000040000795c */ /* 0x000fe20000300000 */
.L_x_23:
[----:B------:R-:W-:Y:S01]  /*2e70*/  ULEA UR8, UR7, UR8, 0x3 ;  /* 0x0000000807087291 */ /* 0x000fe2000f8e183f */
[----:B------:R-:W-:-:S03]  /*2e80*/  ISETP.GT.U32.AND P1, PT, R19, 0x1, PT ;  /* 0x000000011300780c */ /* 0x000fc60003f24070 */
[----:B------:R-:W-:-:S04]  /*2e90*/  UIADD3 UR8, UR8, 0x10, URZ ;  /* 0x0000001008087890 */ /* 0x000fc8000fffe03f */
[----:B------:R-:W-:-:S09]  /*2ea0*/  UPRMT UR8, URZ, 0x654, UR8 ;  /* 0x000006543f087896 */ /* 0x000fd20008000008 */
[----:B------:R-:W-:Y:S01]  /*2eb0*/  SYNCS.ARRIVE.TRANS64.RED.A1T0 RZ, [UR8], RZ ;  /* 0x000000ffffff79a7 */ /* 0x000fe20008100408 */
[----:B------:R-:W-:Y:S05]  /*2ec0*/  @P1 BRA `(.L_x_24) ;  /* 0x0000000000041947 */ /* 0x000fea0003800000 */
[----:B------:R-:W-:Y:S01]  /*2ed0*/  BPT.TRAP 0x1 ;  /* 0x000000040000795c */ /* 0x000fe20000300000 */
.L_x_24:
[----:B------:R-:W-:Y:S01]  /*2ee0*/  UIADD3 UR6, UR6, 0x1, URZ ;  /* 0x0000000106067890 */ /* 0x000fe2000fffe03f */
[C---:B------:R-:W-:Y:S01]  /*2ef0*/  ISETP.GT.AND P1, PT, R0.reuse, 0x1, PT ;  /* 0x000000010000780c */ /* 0x040fe20003f24270 */
[----:B------:R-:W-:Y:S01]  /*2f00*/  UIADD3 UR7, UR7, 0x1, URZ ;  /* 0x0000000107077890 */ /* 0x000fe2000fffe03f */
[----:B------:R-:W-:Y:S01]  /*2f10*/  VIADD R0, R0, 0xffffffff ;  /* 0xffffffff00007836 */ /* 0x000fe20000000000 */
[----:B------:R-:W-:Y:S02]  /*2f20*/  UISETP.NE.AND UP0, UPT, UR6, 0x2, UPT ;  /* 0x000000020600788c */ /* 0x000fe4000bf05270 */
[----:B------:R-:W-:Y:S02]  /*2f30*/  UISETP.NE.AND UP1, UPT, UR7, 0x2, UPT ;  /* 0x000000020700788c */ /* 0x000fe4000bf25270 */
[----:B------:R-:W-:Y:S02]  /*2f40*/  USEL UR8, URZ, 0x1, UP0 ;  /* 0x000000013f087887 */ /* 0x000fe40008000000 */
[----:B------:R-:W-:-:S02]  /*2f50*/  USEL UR6, UR6, URZ, UP0 ;  /* 0x0000003f06067287 */ /* 0x000fc40008000000 */
[----:B------:R-:W-:Y:S02]  /*2f60*/  USEL UR7, UR7, URZ, UP1 ;  /* 0x0000003f07077287 */ /* 0x000fe40008800000 */
[----:B------:R-:W-:Y:S01]  /*2f70*/  LOP3.LUT R5, R5, UR8, RZ, 0x3c, !PT ;  /* 0x0000000805057c12 */ /* 0x000fe2000f8e3cff */
[----:B------:R-:W-:Y:S09]  /*2f80*/  @P1 BRA `(.L_x_25) ;  /* 0xfffffff000341947 */ /* 0x000ff2000383ffff */
.L_x_18:
[----:B------:R-:W2:Y:S02]  /*2f90*/  LDC R0, c[0x0][0x28c] ;  /* 0x0000a300ff007b82 */ /* 0x000ea40000000800 */
[----:B--2---:R-:W-:-:S13]  /*2fa0*/  ISETP.GE.AND P1, PT, R0, 0x1, PT ;  /* 0x000000010000780c */ /* 0x004fda0003f26270 */
[----:B------:R-:W-:Y:S05]  /*2fb0*/  @!P1 BRA `(.L_x_26) ;  /* 0x0000000000409947 */ /* 0x000fea0003800000 */
[----:B------:R-:W-:Y:S05]  /*2fc0*/  @!P0 BRA `(.L_x_27) ;  /* 0x0000000000048947 */ /* 0x000fea0003800000 */
[----:B------:R-:W-:Y:S01]  /*2fd0*/  BPT.TRAP 0x1 ;  /* 0x000000040000795c */ /* 0x000fe20000300000 */
.L_x_27:
[----:B------:R-:W2:Y:S01]  /*2fe0*/  S2UR UR6, SR_CgaCtaId ;  /* 0x00000000000679c3 */ /* 0x000ea20000008800 */
[----:B------:R-:W-:Y:S01]  /*2ff0*/  UISETP.LT.AND UP0, UPT, UR40, 0x1, UPT ;  /* 0x000000012800788c */ /* 0x000fe2000bf01270 */
[----:B------:R-:W-:Y:S01]  /*3000*/  ISETP.GT.U32.AND P0, PT, R19, 0x1, PT ;  /* 0x000000011300780c */ /* 0x000fe20003f04070 */
[----:B------:R-:W-:Y:S02]  /*3010*/  UMOV UR5, 0x400 ;  /* 0x0000040000057882 */ /* 0x000fe40000000000 */
[----:B------:R-:W-:-:S04]  /*3020*/  USEL UR4, UR40, 0x1, UP0 ;  /* 0x0000000128047887 */ /* 0x000fc80008000000 */
[----:B------:R-:W-:-:S04]  /*3030*/  UIADD3 UR4, UR39, UR40, -UR4 ;  /* 0x0000002827047290 */ /* 0x000fc8000fffe804 */
[----:B------:R-:W-:-:S04]  /*3040*/  USHF.L.U32 UR4, UR4, 0x3, URZ ;  /* 0x0000000304047899 */ /* 0x000fc8000800063f */
[----:B------:R-:W-:Y:S02]  /*3050*/  ULOP3.LUT UR4, UR4, 0x8, URZ, 0xc0, !UPT ;  /* 0x0000000804047892 */ /* 0x000fe4000f8ec03f */
[----:B--2---:R-:W-:-:S04]  /*3060*/  ULEA UR5, UR6, UR5, 0x18 ;  /* 0x0000000506057291 */ /* 0x004fc8000f8ec03f */
[----:B------:R-:W-:-:S04]  /*3070*/  UIADD3 UR4, UR5, 0x10, UR4 ;  /* 0x0000001005047890 */ /* 0x000fc8000fffe004 */
[----:B------:R-:W-:-:S09]  /*3080*/  UPRMT UR4, URZ, 0x654, UR4 ;  /* 0x000006543f047896 */ /* 0x000fd20008000004 */
[----:B------:R-:W-:Y:S01]  /*3090*/  SYNCS.ARRIVE.TRANS64.RED.A1T0 RZ, [UR4], RZ ;  /* 0x000000ffffff79a7 */ /* 0x000fe20008100404 */
[----:B------:R-:W-:Y:S05]  /*30a0*/  @P0 BRA `(.L_x_26) ;  /* 0x0000000000040947 */ /* 0x000fea0003800000 */
[----:B------:R-:W-:Y:S01]  /*30b0*/  BPT.TRAP 0x1 ;  /* 0x000000040000795c */ /* 0x000fe20000300000 */
.L_x_26:
[----:B01----:R-:W0:Y:S01]  /*30c0*/  LDC R5, c[0x0][0x288] ;  /* 0x0000a200ff057b82 */ /* 0x003e220000000800 */
[----:B------:R-:W-:Y:S01]  /*30d0*/  LOP3.LUT R0, R22, 0x1, RZ, 0xc0, !PT ;  /* 0x0000000116007812 */ /* 0x000fe200078ec0ff */
[----:B------:R-:W-:Y:S01]  /*30e0*/  UIADD3 UR39, UR40, UR39, URZ ;  /* 0x0000002728277290 */ /* 0x000fe2000fffe03f */
[----:B------:R-:W-:Y:S01]  /*30f0*/  SHF.R.U32.HI R3, RZ, 0x2, R18 ;  /* 0x00000002ff037819 */ /* 0x000fe20000011612 */
[----:B------:R-:W-:Y:S01]  /*3100*/  IMAD R9, R43, 0xc0, RZ ;  /* 0x000000c02b097824 */ /* 0x000fe200078e02ff */
[----:B------:R-:W-:Y:S01]  /*3110*/  LOP3.LUT R4, R18, 0x60, RZ, 0xc0, !PT ;  /* 0x0000006012047812 */ /* 0x000fe200078ec0ff */
[----:B------:R-:W-:Y:S01]  /*3120*/  IMAD.SHL.U32 R12, R0, 0x40, RZ ;  /* 0x00000040000c7824 */ /* 0x000fe200078e00ff */
[----:B------:R-:W-:Y:S01]  /*3130*/  LOP3.LUT R3, R3, 0x7, RZ, 0xc0, !PT ;  /* 0x0000000703037812 */ /* 0x000fe200078ec0ff */
[----:B------:R-:W-:Y:S01]  /*3140*/  USHF.R.U32.HI UR4, URZ, 0x1, UR39 ;  /* 0x000000013f047899 */ /* 0x000fe20008011627 */
[----:B------:R-:W-:Y:S01]  /*3150*/  SHF.R.U32.HI R4, RZ, 0x1, R4 ;  /* 0x00000001ff047819 */ /* 0x000fe20000011604 */
[----:B------:R-:W-:Y:S01]  /*3160*/  ULDC UR8, c[0x0][0x284] ;  /* 0x0000a10000087ab9 */ /* 0x000fe20000000800 */
[--C-:B------:R-:W-:Y:S01]  /*3170*/  LOP3.LUT R12, R12, 0x40, R3.reuse, 0xe2, !PT ;  /* 0x000000400c0c7812 */ /* 0x100fe200078ee203 */
[----:B------:R-:W-:Y:S01]  /*3180*/  ULOP3.LUT UR4, UR4, 0x1, URZ, 0xc0, !UPT ;  /* 0x0000000104047892 */ /* 0x000fe2000f8ec03f */
[-C--:B------:R-:W-:Y:S01]  /*3190*/  IADD3 R3, RZ, -R4.reuse, -R3 ;  /* 0x80000004ff037210 */ /* 0x080fe20007ffe803 */
[----:B------:R-:W-:Y:S01]  /*31a0*/  UISETP.GT.U32.AND UP1, UPT, UR39, 0x1, UPT ;  /* 0x000000012700788c */ /* 0x000fe2000bf24070 */
[----:B------:R-:W-:Y:S01]  /*31b0*/  LOP3.LUT R12, R12, R4, RZ, 0xfc, !PT ;  /* 0x000000040c0c7212 */ /* 0x000fe200078efcff */
[----:B------:R-:W-:Y:S01]  /*31c0*/  IMAD.SHL.U32 R4, R18, 0x2, RZ ;  /* 0x0000000212047824 */ /* 0x000fe200078e00ff */
[----:B------:R-:W-:Y:S01]  /*31d0*/  UISETP.NE.U32.AND UP0, UPT, UR4, 0x1, UPT ;  /* 0x000000010400788c */ /* 0x000fe2000bf05070 */
[----:B------:R-:W-:Y:S01]  /*31e0*/  IMAD R8, R0, -0x40, R3 ;  /* 0xffffffc000087824 */ /* 0x000fe200078e0203 */
[----:B------:R-:W-:Y:S01]  /*31f0*/  LOP3.LUT R0, R18, 0x3, RZ, 0xc0, !PT ;  /* 0x0000000312007812 */ /* 0x000fe200078ec0ff */
[----:B------:R-:W-:Y:S01]  /*3200*/  IMAD.SHL.U32 R3, R42, 0x10, RZ ;  /* 0x000000102a037824 */ /* 0x000fe200078e00ff */
[----:B------:R-:W-:Y:S01]  /*3210*/  SHF.R.S32.HI R21, RZ, 0x1f, R23 ;  /* 0x0000001fff157819 */ /* 0x000fe20000011417 */
[----:B------:R-:W-:Y:S01]  /*3220*/  ULDC.64 UR6, c[0x0][0x5d0] ;  /* 0x0001740000067ab9 */ /* 0x000fe20000000a00 */
[----:B------:R-:W-:Y:S01]  /*3230*/  UISETP.LT.U32.AND UP1, UPT, UR40, 0x2, UP1 ;  /* 0x000000022800788c */ /* 0x000fe20008f21070 */
[----:B0-----:R-:W-:Y:S01]  /*3240*/  IMAD R0, R0, -0x2, R5 ;  /* 0xfffffffe00007824 */ /* 0x001fe200078e0205 */
[C---:B------:R-:W-:Y:S01]  /*3250*/  ISETP.GE.AND P0, PT, R3.reuse, R5, PT ;  /* 0x000000050300720c */ /* 0x040fe20003f06270 */
[----:B------:R-:W-:Y:S01]  /*3260*/  UISETP.GT.U32.AND UP0, UPT, UR40, 0x1, !UP0 ;  /* 0x000000012800788c */ /* 0x000fe2000c704070 */
[----:B------:R-:W-:Y:S01]  /*3270*/  LOP3.LUT R4, R3, 0x6, R4, 0xf8, !PT ;  /* 0x0000000603047812 */ /* 0x000fe200078ef804 */
[----:B------:R-:W-:Y:S01]  /*3280*/  IMAD R6, R21, UR6, RZ ;  /* 0x0000000615067c24 */ /* 0x000fe2000f8e02ff */
[----:B------:R-:W-:Y:S01]  /*3290*/  ISETP.GE.OR P0, PT, R9, UR8, P0 ;  /* 0x0000000809007c0c */ /* 0x000fe20008706670 */
[----:B------:R-:W-:Y:S01]  /*32a0*/  USEL UR5, URZ, 0x1, !UP1 ;  /* 0x000000013f057887 */ /* 0x000fe2000c800000 */
[----:B------:R-:W-:Y:S01]  /*32b0*/  SHF.R.S32.HI R5, RZ, 0x1f, R4 ;  /* 0x0000001fff057819 */ /* 0x000fe20000011404 */
[----:B------:R-:W-:Y:S01]  /*32c0*/  USEL UR4, URZ, 0x1, !UP0 ;  /* 0x000000013f047887 */ /* 0x000fe2000c000000 */
[----:B------:R-:W-:Y:S01]  /*32d0*/  IMAD R11, R23, UR7, R6 ;  /* 0x00000007170b7c24 */ /* 0x000fe2000f8e0206 */
[----:B------:R-:W-:Y:S01]  /*32e0*/  ULOP3.LUT UR39, UR39, 0x1, URZ, 0xc0, !UPT ;  /* 0x0000000127277892 */ /* 0x000fe2000f8ec03f */
[----:B------:R-:W-:Y:S01]  /*32f0*/  IMAD.MOV.U32 R13, RZ, RZ, RZ ;  /* 0x000000ffff0d7224 */ /* 0x000fe200078e00ff */
[----:B------:R-:W-:Y:S01]  /*3300*/  IADD3 R58, -R9, UR8, R8 ;  /* 0x00000008093a7c10 */ /* 0x000fe2000fffe108 */
[----:B------:R-:W-:Y:S01]  /*3310*/  IMAD.WIDE.U32 R6, R23, UR6, R4 ;  /* 0x0000000617067c25 */ /* 0x000fe2000f8e0004 */
[----:B------:R-:W-:-:S03]  /*3320*/  ULOP3.LUT UR38, UR4, UR38, UR5, 0x96, !UPT ;  /* 0x0000002604267292 */ /* 0x000fc6000f8e9605 */
[----:B------:R-:W-:Y:S02]  /*3330*/  IMAD.IADD R3, R0, 0x1, -R3 ;  /* 0x0000000100037824 */ /* 0x000fe400078e0a03 */
[----:B------:R-:W-:Y:S02]  /*3340*/  IMAD.IADD R7, R7, 0x1, R11 ;  /* 0x0000000107077824 */ /* 0x000fe400078e020b */
[----:B------:R-:W-:-:S04]  /*3350*/  IMAD.WIDE R12, R43, 0xc0, R12 ;  /* 0x000000c02b0c7825 */ /* 0x000fc800078e020c */
[----:B------:R-:W-:Y:S01]  /*3360*/  IMAD.MOV.U32 R0, RZ, RZ, -0x1 ;  /* 0xffffffffff007424 */ /* 0x000fe200078e00ff */
[----:B------:R-:W-:Y:S06]  /*3370*/  @P0 BRA `(.L_x_28) ;  /* 0x0000001400680947 */ /* 0x000fec0003800000 */
[----:B------:R-:W0:Y:S01]  /*3380*/  LDC.64 R10, c[0x0][0x5c8] ;  /* 0x00017200ff0a7b82 */ /* 0x000e220000000a00 */
[----:B-----5:R-:W-:Y:S01]  /*3390*/  FSETP.NEU.AND P1, PT, R41, RZ, PT ;  /* 0x000000ff2900720b */ /* 0x020fe20003f2d000 */
[----:B------:R-:W-:Y:S01]  /*33a0*/  BSSY B0, `(.L_x_28) ;  /* 0x0000157000007945 */ /* 0x000fe20003800000 */
[----:B------:R-:W-:-:S04]  /*33b0*/  ISETP.GT.AND P2, PT, R58, RZ, PT ;  /* 0x000000ff3a00720c */ /* 0x000fc80003f44270 */
[----:B------:R-:W-:Y:S01]  /*33c0*/  ISETP.GT.AND P0, PT, R3, RZ, P2 ;  /* 0x000000ff0300720c */ /* 0x000fe20001704270 */
[-C--:B0-----:R-:W-:Y:S02]  /*33d0*/  IMAD R8, R13, R10.reuse, RZ ;  /* 0x0000000a0d087224 */ /* 0x081fe400078e02ff */
[----:B------:R-:W-:-:S04]  /*33e0*/  IMAD.WIDE.U32 R48, R12, R10, R6 ;  /* 0x0000000a0c307225 */ /* 0x000fc800078e0006 */
[----:B------:R-:W-:-:S04]  /*33f0*/  IMAD R7, R12, R11, R8 ;  /* 0x0000000b0c077224 */ /* 0x000fc800078e0208 */
[----:B------:R-:W-:Y:S01]  /*3400*/  IMAD.IADD R51, R49, 0x1, R7 ;  /* 0x0000000131337824 */ /* 0x000fe200078e0207 */
[----:B------:R-:W-:Y:S06]  /*3410*/  @!P1 BRA `(.L_x_29) ;  /* 0x0000000c00e09947 */ /* 0x000fec0003800000 */
[----:B------:R-:W0:Y:S01]  /*3420*/  LDC.64 R8, c[0x0][0x5b8] ;  /* 0x00016e00ff087b82 */ /* 0x000e220000000a00 */
[----:B------:R-:W-:-:S07]  /*3430*/  ULDC.64 UR4, c[0x0][0x5c0] ;  /* 0x0001700000047ab9 */ /* 0x000fce0000000a00 */
[----:B------:R-:W1:Y:S08]  /*3440*/  LDC.64 R14, c[0x0][0x5b0] ;  /* 0x00016c00ff0e7b82 */ /* 0x000e700000000a00 */
[----:B------:R-:W2:Y:S01]  /*3450*/  LDC.64 R6, c[0x0][0x5a8] ;  /* 0x00016a00ff067b82 */ /* 0x000ea20000000a00 */
[-C--:B0-----:R-:W-:Y:S02]  /*3460*/  IMAD R20, R21, R8.reuse, RZ ;  /* 0x0000000815147224 */ /* 0x081fe400078e02ff */
[----:B------:R-:W-:-:S04]  /*3470*/  IMAD.WIDE.U32 R42, R23, R8, R4 ;  /* 0x00000008172a7225 */ /* 0x000fc800078e0004 */
[----:B------:R-:W-:Y:S02]  /*3480*/  IMAD R63, R23, R9, R20 ;  /* 0x00000009173f7224 */ /* 0x000fe400078e0214 */
[-C--:B-1----:R-:W-:Y:S02]  /*3490*/  IMAD R9, R13, R14.reuse, RZ ;  /* 0x0000000e0d097224 */ /* 0x082fe400078e02ff */
[----:B------:R-:W-:Y:S02]  /*34a0*/  IMAD.IADD R21, R43, 0x1, R63 ;  /* 0x000000012b157824 */ /* 0x000fe400078e023f */
[----:B------:R-:W-:Y:S02]  /*34b0*/  IMAD.MOV.U32 R20, RZ, RZ, R42 ;  /* 0x000000ffff147224 */ /* 0x000fe400078e002a */
[C---:B------:R-:W-:Y:S02]  /*34c0*/  IMAD R65, R12.reuse, R15, R9 ;  /* 0x0000000f0c417224 */ /* 0x040fe400078e0209 */
[----:B------:R-:W-:-:S04]  /*34d0*/  IMAD.WIDE.U32 R44, R12, R14, R20 ;  /* 0x0000000e0c2c7225 */ /* 0x000fc800078e0014 */
[----:B------:R-:W-:Y:S01]  /*34e0*/  IMAD.IADD R9, R45, 0x1, R65 ;  /* 0x000000012d097824 */ /* 0x000fe200078e0241 */
[----:B--2---:R-:W-:-:S04]  /*34f0*/  LEA R46, P1, R44, R6, 0x1 ;  /* 0x000000062c2e7211 */ /* 0x004fc800078208ff */
[----:B------:R-:W-:-:S05]  /*3500*/  LEA.HI.X R47, R44, R7, R9, 0x1, P1 ;  /* 0x000000072c2f7211 */ /* 0x000fca00008f0c09 */
[----:B------:R-:W2:Y:S01]  /*3510*/  @P0 LDG.E.LTC128B.U16 R9, desc[UR36][R46.64] ;  /* 0x000000242e090981 */ /* 0x000ea2000c1e1520 */
[----:B------:R-:W-:Y:S01]  /*3520*/  IMAD.WIDE.U32 R44, R12, R14, R4 ;  /* 0x0000000e0c2c7225 */ /* 0x000fe200078e0004 */
[----:B------:R-:W-:Y:S03]  /*3530*/  BSSY B1, `(.L_x_30) ;  /* 0x0000013000017945 */ /* 0x000fe60003800000 */
[----:B------:R-:W-:Y:S02]  /*3540*/  IMAD.IADD R45, R65, 0x1, R45 ;  /* 0x00000001412d7824 */ /* 0x000fe400078e022d */
[----:B------:R-:W-:-:S04]  /*3550*/  IMAD.WIDE.U32 R44, R23, R8, R44 ;  /* 0x00000008172c7225 */ /* 0x000fc800078e002c */
[----:B--2---:R-:W-:-:S04]  /*3560*/  IMAD.U32 R50, R9, 0x10000, RZ ;  /* 0x0001000009327824 */ /* 0x004fc800078e00ff */
[----:B------:R-:W-:Y:S01]  /*3570*/  FMUL R49, R50, R41 ;  /* 0x0000002932317220 */ /* 0x000fe20000400000 */
[----:B------:R-:W-:-:S03]  /*3580*/  LEA R50, P1, R48, UR4, 0x1 ;  /* 0x0000000430327c11 */ /* 0x000fc6000f8208ff */
[----:B------:R-:W-:Y:S01]  /*3590*/  FFMA R49, R32, R40, R49 ;  /* 0x0000002820317223 */ /* 0x000fe20000000031 */
[----:B------:R-:W-:Y:S01]  /*35a0*/  LEA.HI.X R51, R48, UR5, R51, 0x1, P1 ;  /* 0x0000000530337c11 */ /* 0x000fe200088f0c33 */
[--C-:B------:R-:W-:Y:S01]  /*35b0*/  IMAD.IADD R32, R63, 0x1, R45.reuse ;  /* 0x000000013f207824 */ /* 0x100fe200078e022d */
[----:B------:R-:W-:Y:S02]  /*35c0*/  ISETP.GT.AND P1, PT, R3, 0x1, P2 ;  /* 0x000000010300780c */ /* 0x000fe40001724270 */
[----:B------:R-:W-:Y:S02]  /*35d0*/  F2FP.BF16.F32.PACK_AB R49, RZ, R49 ;  /* 0x00000031ff31723e */ /* 0x000fe400000010ff */
[C---:B------:R-:W-:Y:S02]  /*35e0*/  LEA R48, P3, R44.reuse, R6, 0x1 ;  /* 0x000000062c307211 */ /* 0x040fe400078608ff */
[----:B------:R-:W-:Y:S02]  /*35f0*/  PRMT R45, R49, 0x7610, R45 ;  /* 0x00007610312d7816 */ /* 0x000fe4000000002d */
[----:B------:R-:W-:Y:S01]  /*3600*/  LEA.HI.X R49, R44, R7, R32, 0x1, P3 ;  /* 0x000000072c317211 */ /* 0x000fe200018f0c20 */
[----:B------:R-:W-:-:S02]  /*3610*/  IMAD.SHL.U32 R44, R14, 0x8, RZ ;  /* 0x000000080e2c7824 */ /* 0x000fc400078e00ff */
[----:B------:R0:W-:Y:S02]  /*3620*/  @P0 STG.E.U16 desc[UR36][R50.64], R45 ;  /* 0x0000002d32000986 */ /* 0x0001e4000c101524 */
[----:B0-----:R-:W-:Y:S01]  /*3630*/  SHF.L.U64.HI R45, R14, 0x3, R15 ;  /* 0x000000030e2d7819 */ /* 0x001fe2000001020f */
[----:B------:R-:W-:Y:S06]  /*3640*/  @!P1 BRA `(.L_x_31) ;  /* 0x0000000000049947 */ /* 0x000fec0003800000 */
[----:B------:R0:W5:Y:S02]  /*3650*/  LDG.E.LTC128B.U16 R9, desc[UR36][R48.64+0x2] ;  /* 0x0000022430097981 */ /* 0x000164000c1e1520 */
.L_x_31:
[----:B------:R-:W-:Y:S05]  /*3660*/  BSYNC B1 ;  /* 0x0000000000017941 */ /* 0x000fea0003800000 */
.L_x_30:
[C---:B-----5:R-:W-:Y:S01]  /*3670*/  IMAD.U32 R32, R9.reuse, 0x10000, RZ ;  /* 0x0001000009207824 */ /* 0x060fe200078e00ff */
[----:B------:R-:W-:Y:S01]  /*3680*/  ISETP.GT.AND P0, PT, R58, 0x8, PT ;  /* 0x000000083a00780c */ /* 0x000fe20003f04270 */
[----:B------:R-:W-:Y:S01]  /*3690*/  IMAD.WIDE.U32 R52, R12, R14, R44 ;  /* 0x0000000e0c347225 */ /* 0x000fe200078e002c */
[----:B------:R-:W-:-:S03]  /*36a0*/  PRMT R57, R9, 0x7610, R57 ;  /* 0x0000761009397816 */ /* 0x000fc60000000039 */
[----:B------:R-:W-:Y:S01]  /*36b0*/  FMUL R32, R32, R41 ;  /* 0x0000002920207220 */ /* 0x000fe20000400000 */
[----:B------:R-:W-:Y:S01]  /*36c0*/  ISETP.GT.AND P3, PT, R3, RZ, P0 ;  /* 0x000000ff0300720c */ /* 0x000fe20000764270 */
[----:B------:R-:W-:Y:S01]  /*36d0*/  IMAD.IADD R67, R65, 0x1, R53 ;  /* 0x0000000141437824 */ /* 0x000fe200078e0235 */
[----:B------:R-:W-:Y:S01]  /*36e0*/  IADD3 R46, P4, R42, R52, RZ ;  /* 0x000000342a2e7210 */ /* 0x000fe20007f9e0ff */
[----:B------:R-:W-:-:S04]  /*36f0*/  FFMA R33, R33, R40, R32 ;  /* 0x0000002821217223 */ /* 0x000fc80000000020 */
[----:B------:R-:W-:Y:S01]  /*3700*/  IMAD.X R47, R67, 0x1, R21, P4 ;  /* 0x00000001432f7824 */ /* 0x000fe200020e0615 */
[C---:B------:R-:W-:Y:S02]  /*3710*/  LEA R32, P4, R46.reuse, R6, 0x1 ;  /* 0x000000062e207211 */ /* 0x040fe400078808ff */
[----:B------:R-:W-:Y:S02]  /*3720*/  F2FP.BF16.F32.PACK_AB R54, RZ, R33 ;  /* 0x00000021ff36723e */ /* 0x000fe400000010ff */
[--C-:B------:R-:W-:Y:S02]  /*3730*/  LEA.HI.X R33, R46, R7, R47.reuse, 0x1, P4 ;  /* 0x000000072e217211 */ /* 0x100fe400020f0c2f */
[----:B------:R-:W-:-:S05]  /*3740*/  PRMT R47, R54, 0x7610, R47 ;  /* 0x00007610362f7816 */ /* 0x000fca000000002f */
[----:B------:R1:W-:Y:S04]  /*3750*/  @P1 STG.E.U16 desc[UR36][R50.64+0x2], R47 ;  /* 0x0000022f32001986 */ /* 0x0003e8000c101524 */
[----:B------:R2:W3:Y:S01]  /*3760*/  @P3 LDG.E.LTC128B.U16 R57, desc[UR36][R32.64] ;  /* 0x0000002420393981 */ /* 0x0004e2000c1e1520 */
[C---:B------:R-:W-:Y:S01]  /*3770*/  SHF.L.U32 R59, R10.reuse, 0x4, RZ ;  /* 0x000000040a3b7819 */ /* 0x040fe200000006ff */
[----:B------:R-:W-:Y:S01]  /*3780*/  BSSY B1, `(.L_x_32) ;  /* 0x0000012000017945 */ /* 0x000fe20003800000 */
[----:B------:R-:W-:Y:S02]  /*3790*/  SHF.L.U64.HI R61, R10, 0x4, R11 ;  /* 0x000000040a3d7819 */ /* 0x000fe4000001020b */
[----:B------:R-:W-:-:S05]  /*37a0*/  IADD3 R46, P1, R4, R52, RZ ;  /* 0x00000034042e7210 */ /* 0x000fca0007f3e0ff */
[----:B-1----:R-:W-:Y:S01]  /*37b0*/  IMAD.X R47, R5, 0x1, R67, P1 ;  /* 0x00000001052f7824 */ /* 0x002fe200008e0643 */
[----:B------:R-:W-:Y:S01]  /*37c0*/  ISETP.GT.AND P1, PT, R3, 0x1, P0 ;  /* 0x000000010300780c */ /* 0x000fe20000724270 */
[----:B------:R-:W-:-:S03]  /*37d0*/  IMAD.WIDE.U32 R46, R23, R8, R46 ;  /* 0x00000008172e7225 */ /* 0x000fc600078e002e */
[----:B--2---:R-:W-:Y:S01]  /*37e0*/  LEA R32, P5, R46, R6, 0x1 ;  /* 0x000000062e207211 */ /* 0x004fe200078a08ff */
[----:B---3--:R-:W-:-:S04]  /*37f0*/  IMAD.U32 R54, R57, 0x10000, RZ ;  /* 0x0001000039367824 */ /* 0x008fc800078e00ff */
[----:B------:R-:W-:Y:S01]  /*3800*/  FMUL R9, R54, R41 ;  /* 0x0000002936097220 */ /* 0x000fe20000400000 */
[----:B------:R-:W-:-:S03]  /*3810*/  IADD3 R54, P4, R59, R50, RZ ;  /* 0x000000323b367210 */ /* 0x000fc60007f9e0ff */
[----:B------:R-:W-:Y:S01]  /*3820*/  FFMA R9, R34, R40, R9 ;  /* 0x0000002822097223 */ /* 0x000fe20000000009 */
[----:B------:R-:W-:Y:S02]  /*3830*/  IMAD.IADD R34, R63, 0x1, R47 ;  /* 0x000000013f227824 */ /* 0x000fe400078e022f */
[----:B------:R-:W-:Y:S02]  /*3840*/  IMAD.X R55, R61, 0x1, R51, P4 ;  /* 0x000000013d377824 */ /* 0x000fe400020e0633 */
[----:B------:R-:W-:Y:S02]  /*3850*/  F2FP.BF16.F32.PACK_AB R9, RZ, R9 ;  /* 0x00000009ff09723e */ /* 0x000fe400000010ff */
[----:B------:R-:W-:-:S03]  /*3860*/  LEA.HI.X R33, R46, R7, R34, 0x1, P5 ;  /* 0x000000072e217211 */ /* 0x000fc600028f0c22 */
[----:B------:R1:W-:Y:S01]  /*3870*/  @P3 STG.E.U16 desc[UR36][R54.64], R9 ;  /* 0x0000000936003986 */ /* 0x0003e2000c101524 */
[----:B------:R-:W-:Y:S05]  /*3880*/  @!P1 BRA `(.L_x_33) ;  /* 0x0000000000049947 */ /* 0x000fea0003800000 */
[----:B------:R2:W5:Y:S02]  /*3890*/  LDG.E.LTC128B.U16 R57, desc[UR36][R32.64+0x2] ;  /* 0x0000022420397981 */ /* 0x000564000c1e1520 */
.L_x_33:
[----:B------:R-:W-:Y:S05]  /*38a0*/  BSYNC B1 ;  /* 0x0000000000017941 */ /* 0x000fea0003800000 */
.L_x_32:
[----:B-----5:R-:W-:Y:S01]  /*38b0*/  IMAD.U32 R34, R57, 0x10000, RZ ;  /* 0x0001000039227824 */ /* 0x020fe200078e00ff */
[----:B------:R-:W-:Y:S01]  /*38c0*/  ISETP.GT.AND P3, PT, R3, 0x8, P2 ;  /* 0x000000080300780c */ /* 0x000fe20001764270 */
[----:B------:R-:W-:Y:S02]  /*38d0*/  BSSY B1, `(.L_x_34) ;  /* 0x0000007000017945 */ /* 0x000fe40003800000 */
[----:B------:R-:W-:-:S04]  /*38e0*/  FMUL R34, R34, R41 ;  /* 0x0000002922227220 */ /* 0x000fc80000400000 */
[----:B------:R-:W-:-:S05]  /*38f0*/  FFMA R34, R35, R40, R34 ;  /* 0x0000002823227223 */ /* 0x000fca0000000022 */
[----:B------:R-:W-:-:S05]  /*3900*/  F2FP.BF16.F32.PACK_AB R34, RZ, R34 ;  /* 0x00000022ff22723e */ /* 0x000fca00000010ff */
[----:B------:R3:W-:Y:S01]  /*3910*/  @P1 STG.E.U16 desc[UR36][R54.64+0x2], R34 ;  /* 0x0000022236001986 */ /* 0x0007e2000c101524 */
[----:B------:R-:W-:Y:S05]  /*3920*/  @!P3 BRA `(.L_x_35) ;  /* 0x000000000004b947 */ /* 0x000fea0003800000 */
[----:B------:R4:W5:Y:S02]  /*3930*/  LDG.E.LTC128B.U16 R57, desc[UR36][R48.64+0x10] ;  /* 0x0000102430397981 */ /* 0x000964000c1e1520 */
.L_x_35:
[----:B------:R-:W-:Y:S05]  /*3940*/  BSYNC B1 ;  /* 0x0000000000017941 */ /* 0x000fea0003800000 */
.L_x_34:
[----:B---3-5:R-:W-:Y:S01]  /*3950*/  IMAD.U32 R34, R57, 0x10000, RZ ;  /* 0x0001000039227824 */ /* 0x028fe200078e00ff */
[----:B------:R-:W-:Y:S01]  /*3960*/  ISETP.GT.AND P2, PT, R3, 0x9, P2 ;  /* 0x000000090300780c */ /* 0x000fe20001744270 */
[----:B------:R-:W-:Y:S02]  /*3970*/  BSSY B1, `(.L_x_36) ;  /* 0x0000007000017945 */ /* 0x000fe40003800000 */
[----:B-1----:R-:W-:-:S04]  /*3980*/  FMUL R9, R34, R41 ;  /* 0x0000002922097220 */ /* 0x002fc80000400000 */
[----:B------:R-:W-:-:S05]  /*3990*/  FFMA R9, R36, R40, R9 ;  /* 0x0000002824097223 */ /* 0x000fca0000000009 */
[----:B------:R-:W-:-:S05]  /*39a0*/  F2FP.BF16.F32.PACK_AB R9, RZ, R9 ;  /* 0x00000009ff09723e */ /* 0x000fca00000010ff */
[----:B------:R1:W-:Y:S01]  /*39b0*/  @P3 STG.E.U16 desc[UR36][R50.64+0x10], R9 ;  /* 0x0000100932003986 */ /* 0x0003e2000c101524 */
[----:B------:R-:W-:Y:S05]  /*39c0*/  @!P2 BRA `(.L_x_37) ;  /* 0x000000000004a947 */ /* 0x000fea0003800000 */
[----:B------:R3:W5:Y:S02]  /*39d0*/  LDG.E.LTC128B.U16 R57, desc[UR36][R48.64+0x12] ;  /* 0x0000122430397981 */ /* 0x000764000c1e1520 */
.L_x_37:
[----:B------:R-:W-:Y:S05]  /*39e0*/  BSYNC B1 ;  /* 0x0000000000017941 */ /* 0x000fea0003800000 */
.L_x_36:
        /* <DEDUP_REMOVED lines=9> */
.L_x_39:
[----:B------:R-:W-:Y:S05]  /*3a80*/  BSYNC B1 ;  /* 0x0000000000017941 */ /* 0x000fea0003800000 */
.L_x_38:
[----:B0----5:R-:W-:Y:S01]  /*3a90*/  IMAD.U32 R34, R57, 0x10000, RZ ;  /* 0x0001000039227824 */ /* 0x021fe200078e00ff */
        /* <DEDUP_REMOVED lines=8> */
.L_x_41:
[----:B------:R-:W-:Y:S05]  /*3b20*/  BSYNC B1 ;  /* 0x0000000000017941 */ /* 0x000fea0003800000 */
.L_x_40:
[----:B-12---:R-:W-:Y:S01]  /*3b30*/  IMAD.MOV.U32 R32, RZ, RZ, R52 ;  /* 0x000000ffff207224 */ /* 0x006fe200078e0034 */
[----:B------:R-:W-:Y:S01]  /*3b40*/  ISETP.GT.AND P0, PT, R58, 0x80, PT ;  /* 0x000000803a00780c */ /* 0x000fe20003f04270 */
[----:B------:R-:W-:Y:S02]  /*3b50*/  IMAD.MOV.U32 R33, RZ, RZ, R67 ;  /* 0x000000ffff217224 */ /* 0x000fe400078e0043 */
[----:B-----5:R-:W-:Y:S01]  /*3b60*/  IMAD.U32 R34, R57, 0x10000, RZ ;  /* 0x0001000039227824 */ /* 0x020fe200078e00ff */
[----:B------:R-:W-:Y:S01]  /*3b70*/  ISETP.GT.AND P2, PT, R3, RZ, P0 ;  /* 0x000000ff0300720c */ /* 0x000fe20000744270 */
[----:B------:R-:W-:-:S04]  /*3b80*/  IMAD.WIDE.U32 R46, R14, 0x78, R32 ;  /* 0x000000780e2e7825 */ /* 0x000fc800078e0020 */
[----:B------:R-:W-:Y:S01]  /*3b90*/  FMUL R34, R34, R41 ;  /* 0x0000002922227220 */ /* 0x000fe20000400000 */
[----:B------:R-:W-:Y:S01]  /*3ba0*/  IMAD R15, R15, 0x78, RZ ;  /* 0x000000780f0f7824 */ /* 0x000fe200078e02ff */
[----:B0-----:R-:W-:Y:S02]  /*3bb0*/  IADD3 R9, P3, R42, R46, RZ ;  /* 0x0000002e2a097210 */ /* 0x001fe40007f7e0ff */
[----:B------:R-:W-:Y:S01]  /*3bc0*/  FFMA R34, R39, R40, R34 ;  /* 0x0000002827227223 */ /* 0x000fe20000000022 */
[----:B------:R-:W-:-:S04]  /*3bd0*/  IMAD.IADD R51, R47, 0x1, R15 ;  /* 0x000000012f337824 */ /* 0x000fc800078e020f */
[----:B------:R-:W-:Y:S01]  /*3be0*/  F2FP.BF16.F32.PACK_AB R34, RZ, R34 ;  /* 0x00000022ff22723e */ /* 0x000fe200000010ff */
[----:B------:R-:W-:Y:S01]  /*3bf0*/  IMAD.X R36, R51, 0x1, R21, P3 ;  /* 0x0000000133247824 */ /* 0x000fe200018e0615 */
[C---:B------:R-:W-:Y:S02]  /*3c00*/  LEA R32, P3, R9.reuse, R6, 0x1 ;  /* 0x0000000609207211 */ /* 0x040fe400078608ff */
[----:B------:R-:W-:Y:S02]  /*3c10*/  PRMT R35, R34, 0x7610, R35 ;  /* 0x0000761022237816 */ /* 0x000fe40000000023 */
[----:B------:R-:W-:-:S03]  /*3c20*/  LEA.HI.X R33, R9, R7, R36, 0x1, P3 ;  /* 0x0000000709217211 */ /* 0x000fc600018f0c24 */
[----:B------:R0:W-:Y:S04]  /*3c30*/  @P1 STG.E.U16 desc[UR36][R54.64+0x12], R35 ;  /* 0x0000122336001986 */ /* 0x0001e8000c101524 */
[----:B------:R1:W2:Y:S01]  /*3c40*/  @P2 LDG.E.LTC128B.U16 R57, desc[UR36][R32.64] ;  /* 0x0000002420392981 */ /* 0x0002a2000c1e1520 */
[----:B---34-:R-:W-:Y:S01]  /*3c50*/  IMAD R49, R11, 0xf0, RZ ;  /* 0x000000f00b317824 */ /* 0x018fe200078e02ff */
[----:B------:R-:W-:Y:S01]  /*3c60*/  ISETP.GT.AND P3, PT, R3, 0x1, P0 ;  /* 0x000000010300780c */ /* 0x000fe20000764270 */
[----:B------:R-:W-:Y:S01]  /*3c70*/  BSSY B1, `(.L_x_42) ;  /* 0x0000016000017945 */ /* 0x000fe20003800000 */
[----:B0-----:R-:W-:-:S04]  /*3c80*/  IMAD.WIDE.U32 R34, R14, 0x78, R44 ;  /* 0x000000780e227825 */ /* 0x001fc800078e002c */
[----:B------:R-:W-:Y:S01]  /*3c90*/  IMAD.WIDE.U32 R54, R10, 0xf0, R54 ;  /* 0x000000f00a367825 */ /* 0x000fe200078e0036 */
[----:B-1----:R-:W-:-:S03]  /*3ca0*/  IADD3 R32, P4, R44, R34, RZ ;  /* 0x000000222c207210 */ /* 0x002fc60007f9e0ff */
[----:B------:R-:W-:Y:S02]  /*3cb0*/  IMAD.IADD R35, R15, 0x1, R35 ;  /* 0x000000010f237824 */ /* 0x000fe400078e0223 */
[----:B------:R-:W-:Y:S02]  /*3cc0*/  IMAD.IADD R11, R55, 0x1, R49 ;  /* 0x00000001370b7824 */ /* 0x000fe400078e0231 */
[----:B------:R-:W-:-:S03]  /*3cd0*/  IMAD.WIDE.U32 R36, R12, R14, R34 ;  /* 0x0000000e0c247225 */ /* 0x000fc600078e0022 */
[----:B------:R-:W-:-:S04]  /*3ce0*/  IADD3 R36, P1, R4, R36, RZ ;  /* 0x0000002404247210 */ /* 0x000fc80007f3e0ff */
[----:B------:R-:W-:-:S03]  /*3cf0*/  IADD3.X R37, R5, R65, R37, P1, !PT ;  /* 0x0000004105257210 */ /* 0x000fc60000ffe425 */
[----:B------:R-:W-:-:S04]  /*3d00*/  IMAD.WIDE.U32 R36, R23, R8, R36 ;  /* 0x0000000817247225 */ /* 0x000fc800078e0024 */
[----:B--2---:R-:W-:-:S04]  /*3d10*/  IMAD.U32 R38, R57, 0x10000, RZ ;  /* 0x0001000039267824 */ /* 0x004fc800078e00ff */
[----:B------:R-:W-:Y:S01]  /*3d20*/  FMUL R9, R38, R41 ;  /* 0x0000002926097220 */ /* 0x000fe20000400000 */
[----:B------:R-:W-:-:S03]  /*3d30*/  LEA R38, P1, R36, R6, 0x1 ;  /* 0x0000000624267211 */ /* 0x000fc600078208ff */
[----:B------:R-:W-:-:S05]  /*3d40*/  FFMA R9, R24, R40, R9 ;  /* 0x0000002818097223 */ /* 0x000fca0000000009 */
[----:B------:R-:W-:Y:S01]  /*3d50*/  F2FP.BF16.F32.PACK_AB R10, RZ, R9 ;  /* 0x00000009ff0a723e */ /* 0x000fe200000010ff */
[----:B------:R-:W-:-:S03]  /*3d60*/  IMAD.IADD R9, R63, 0x1, R37 ;  /* 0x000000013f097824 */ /* 0x000fc600078e0225 */
[----:B------:R-:W-:Y:S01]  /*3d70*/  PRMT R15, R10, 0x7610, R15 ;  /* 0x000076100a0f7816 */ /* 0x000fe2000000000f */
[----:B------:R-:W-:Y:S01]  /*3d80*/  @P2 IMAD.MOV.U32 R10, RZ, RZ, R54 ;  /* 0x000000ffff0a2224 */ /* 0x000fe200078e0036 */
[----:B------:R-:W-:-:S04]  /*3d90*/  LEA.HI.X R39, R36, R7, R9, 0x1, P1 ;  /* 0x0000000724277211 */ /* 0x000fc800008f0c09 */
[----:B------:R0:W-:Y:S01]  /*3da0*/  @P2 STG.E.U16 desc[UR36][R10.64], R15 ;  /* 0x0000000f0a002986 */ /* 0x0001e2000c101524 */
[----:B------:R-:W-:Y:S05]  /*3db0*/  @!P3 BRA `(.L_x_43) ;  /* 0x000000000004b947 */ /* 0x000fea0003800000 */
[----:B------:R1:W5:Y:S02]  /*3dc0*/  LDG.E.LTC128B.U16 R57, desc[UR36][R38.64+0x2] ;  /* 0x0000022426397981 */ /* 0x000364000c1e1520 */
.L_x_43:
[----:B------:R-:W-:Y:S05]  /*3dd0*/  BSYNC B1 ;  /* 0x0000000000017941 */ /* 0x000fea0003800000 */
.L_x_42:
[----:B-----5:R-:W-:Y:S01]  /*3de0*/  IMAD.U32 R20, R57, 0x10000, RZ ;  /* 0x0001000039147824 */ /* 0x020fe200078e00ff */
[----:B------:R-:W-:Y:S01]  /*3df0*/  ISETP.GT.AND P1, PT, R58, 0x88, PT ;  /* 0x000000883a00780c */ /* 0x000fe20003f24270 */
[----:B------:R-:W-:Y:S01]  /*3e00*/  @P3 IMAD.MOV.U32 R24, RZ, RZ, R54 ;  /* 0x000000ffff183224 */ /* 0x000fe200078e0036 */
[----:B------:R-:W-:Y:S01]  /*3e10*/  BSSY B1, `(.L_x_44) ;  /* 0x0000010000017945 */ /* 0x000fe20003800000 */
[----:B------:R-:W-:Y:S01]  /*3e20*/  FMUL R20, R20, R41 ;  /* 0x0000002914147220 */ /* 0x000fe20000400000 */
[----:B------:R-:W-:Y:S01]  /*3e30*/  IMAD.X R33, R35, 0x1, R45, P4 ;  /* 0x0000000123217824 */ /* 0x000fe200020e062d */
[----:B------:R-:W-:Y:S02]  /*3e40*/  IADD3 R42, P2, P4, R42, R46, R44 ;  /* 0x0000002e2a2a7210 */ /* 0x000fe40007c5e02c */
[----:B------:R-:W-:Y:S01]  /*3e50*/  FFMA R20, R25, R40, R20 ;  /* 0x0000002819147223 */ /* 0x000fe20000000014 */
[----:B------:R-:W-:Y:S01]  /*3e60*/  @P3 IMAD.MOV.U32 R25, RZ, RZ, R11 ;  /* 0x000000ffff193224 */ /* 0x000fe200078e000b */
[----:B------:R-:W-:Y:S01]  /*3e70*/  IADD3.X R21, R21, R51, R45, P2, P4 ;  /* 0x0000003315157210 */ /* 0x000fe200017e842d */
[----:B0-----:R-:W-:Y:S01]  /*3e80*/  IMAD.WIDE.U32 R14, R12, R14, R32 ;  /* 0x0000000e0c0e7225 */ /* 0x001fe200078e0020 */
[----:B------:R-:W-:-:S02]  /*3e90*/  ISETP.GT.AND P2, PT, R3, RZ, P1 ;  /* 0x000000ff0300720c */ /* 0x000fc40000f44270 */
[----:B------:R-:W-:Y:S02]  /*3ea0*/  F2FP.BF16.F32.PACK_AB R9, RZ, R20 ;  /* 0x00000014ff09723e */ /* 0x000fe400000010ff */
[----:B------:R-:W-:Y:S02]  /*3eb0*/  LEA R12, P4, R42, R6, 0x1 ;  /* 0x000000062a0c7211 */ /* 0x000fe400078808ff */
[----:B------:R-:W-:Y:S01]  /*3ec0*/  IADD3 R20, P5, R4, R14, RZ ;  /* 0x0000000e04147210 */ /* 0x000fe20007fbe0ff */
[----:B------:R0:W-:Y:S01]  /*3ed0*/  @P3 STG.E.U16 desc[UR36][R24.64+0x2], R9 ;  /* 0x0000020918003986 */ /* 0x0001e2000c101524 */
[----:B------:R-:W-:-:S05]  /*3ee0*/  LEA.HI.X R13, R42, R7, R21, 0x1, P4 ;  /* 0x000000072a0d7211 */ /* 0x000fca00020f0c15 */
[----:B------:R-:W-:Y:S06]  /*3ef0*/  @!P2 BRA `(.L_x_45) ;  /* 0x000000000004a947 */ /* 0x000fec0003800000 */
[----:B------:R2:W5:Y:S02]  /*3f00*/  LDG.E.LTC128B.U16 R57, desc[UR36][R12.64] ;  /* 0x000000240c397981 */ /* 0x000564000c1e1520 */
.L_x_45:
[----:B------:R-:W-:Y:S05]  /*3f10*/  BSYNC B1 ;  /* 0x0000000000017941 */ /* 0x000fea0003800000 */
.L_x_44:
[----:B-----5:R-:W-:Y:S01]  /*3f20*/  IMAD.U32 R4, R57, 0x10000, RZ ;  /* 0x0001000039047824 */ /* 0x020fe200078e00ff */
[----:B------:R-:W-:Y:S01]  /*3f30*/  IADD3.X R21, R5, R65, R15, P5, !PT ;  /* 0x0000004105157210 */ /* 0x000fe20002ffe40f */
[----:B------:R-:W-:Y:S01]  /*3f40*/  BSSY B1, `(.L_x_46) ;  /* 0x000000e000017945 */ /* 0x000fe20003800000 */
[----:B------:R-:W-:Y:S01]  /*3f50*/  ISETP.GT.AND P3, PT, R3, 0x1, P1 ;  /* 0x000000010300780c */ /* 0x000fe20000f64270 */
[----:B------:R-:W-:Y:S01]  /*3f60*/  FMUL R5, R4, R41 ;  /* 0x0000002904057220 */ /* 0x000fe20000400000 */
[----:B------:R-:W-:Y:S01]  /*3f70*/  IADD3 R4, P4, R59, R54, RZ ;  /* 0x000000363b047210 */ /* 0x000fe20007f9e0ff */
[----:B0-----:R-:W-:-:S04]  /*3f80*/  IMAD.WIDE.U32 R8, R23, R8, R20 ;  /* 0x0000000817087225 */ /* 0x001fc800078e0014 */
[----:B------:R-:W-:Y:S01]  /*3f90*/  FFMA R5, R26, R40, R5 ;  /* 0x000000281a057223 */ /* 0x000fe20000000005 */
[----:B------:R-:W-:Y:S01]  /*3fa0*/  IMAD.IADD R9, R63, 0x1, R9 ;  /* 0x000000013f097824 */ /* 0x000fe200078e0209 */
[----:B------:R-:W-:-:S03]  /*3fb0*/  LEA R6, P5, R8, R6, 0x1 ;  /* 0x0000000608067211 */ /* 0x000fc600078a08ff */
[----:B------:R-:W-:Y:S01]  /*3fc0*/  F2FP.BF16.F32.PACK_AB R10, RZ, R5 ;  /* 0x00000005ff0a723e */ /* 0x000fe200000010ff */
[----:B------:R-:W-:Y:S01]  /*3fd0*/  IMAD.X R5, R11, 0x1, R61, P4 ;  /* 0x000000010b057824 */ /* 0x000fe200020e063d */
[----:B------:R-:W-:-:S04]  /*3fe0*/  LEA.HI.X R7, R8, R7, R9, 0x1, P5 ;  /* 0x0000000708077211 */ /* 0x000fc800028f0c09 */
[----:B------:R0:W-:Y:S01]  /*3ff0*/  @P2 STG.E.U16 desc[UR36][R4.64], R10 ;  /* 0x0000000a04002986 */ /* 0x0001e2000c101524 */
[----:B------:R-:W-:Y:S05]  /*4000*/  @!P3 BRA `(.L_x_47) ;  /* 0x000000000004b947 */ /* 0x000fea0003800000 */
[----:B------:R3:W5:Y:S02]  /*4010*/  LDG.E.LTC128B.U16 R57, desc[UR36][R6.64+0x2] ;  /* 0x0000022406397981 */ /* 0x000764000c1e1520 */
.L_x_47:
[----:B------:R-:W-:Y:S05]  /*4020*/  BSYNC B1 ;  /* 0x0000000000017941 */ /* 0x000fea0003800000 */
.L_x_46:
        /* <DEDUP_REMOVED lines=9> */
.L_x_49:
[----:B------:R-:W-:Y:S05]  /*40c0*/  BSYNC B1 ;  /* 0x0000000000017941 */ /* 0x000fea0003800000 */
.L_x_48:
[----:B0---45:R-:W-:Y:S01]  /*40d0*/  IMAD.U32 R4, R57, 0x10000, RZ ;  /* 0x0001000039047824 */ /* 0x031fe200078e00ff */
[----:B------:R-:W-:Y:S01]  /*40e0*/  ISETP.GT.AND P0, PT, R3, 0x9, P0 ;  /* 0x000000090300780c */ /* 0x000fe20000704270 */
[----:B------:R-:W-:Y:S02]  /*40f0*/  BSSY B1, `(.L_x_50) ;  /* 0x000000a000017945 */ /* 0x000fe40003800000 */
[----:B------:R-:W-:-:S04]  /*4100*/  FMUL R5, R4, R41 ;  /* 0x0000002904057220 */ /* 0x000fc80000400000 */
[----:B------:R-:W-:-:S05]  /*4110*/  FFMA R5, R28, R40, R5 ;  /* 0x000000281c057223 */ /* 0x000fca0000000005 */
[----:B------:R-:W-:Y:S01]  /*4120*/  F2FP.BF16.F32.PACK_AB R4, RZ, R5 ;  /* 0x00000005ff04723e */ /* 0x000fe200000010ff */
[----:B------:R-:W-:-:S03]  /*4130*/  IMAD.IADD R5, R49, 0x1, R55 ;  /* 0x0000000131057824 */ /* 0x000fc600078e0237 */
[----:B------:R-:W-:Y:S01]  /*4140*/  PRMT R8, R4, 0x7610, R8 ;  /* 0x0000761004087816 */ /* 0x000fe20000000008 */
[----:B------:R-:W-:-:S05]  /*4150*/  @P2 IMAD.MOV.U32 R4, RZ, RZ, R54 ;  /* 0x000000ffff042224 */ /* 0x000fca00078e0036 */
[----:B------:R0:W-:Y:S01]  /*4160*/  @P2 STG.E.U16 desc[UR36][R4.64+0x10], R8 ;  /* 0x0000100804002986 */ /* 0x0001e2000c101524 */
[----:B------:R-:W-:Y:S05]  /*4170*/  @!P0 BRA `(.L_x_51) ;  /* 0x0000000000048947 */ /* 0x000fea0003800000 */
[----:B------:R4:W5:Y:S02]  /*4180*/  LDG.E.LTC128B.U16 R57, desc[UR36][R38.64+0x12] ;  /* 0x0000122426397981 */ /* 0x000964000c1e1520 */
.L_x_51:
[----:B------:R-:W-:Y:S05]  /*4190*/  BSYNC B1 ;  /* 0x0000000000017941 */ /* 0x000fea0003800000 */
.L_x_50:
[----:B0----5:R-:W-:Y:S01]  /*41a0*/  IMAD.U32 R8, R57, 0x10000, RZ ;  /* 0x0001000039087824 */ /* 0x021fe200078e00ff */
[----:B------:R-:W-:Y:S01]  /*41b0*/  ISETP.GT.AND P2, PT, R3, 0x8, P1 ;  /* 0x000000080300780c */ /* 0x000fe20000f44270 */
[----:B------:R-:W-:Y:S01]  /*41c0*/  @P0 IMAD.MOV.U32 R9, RZ, RZ, R5 ;  /* 0x000000ffff090224 */ /* 0x000fe200078e0005 */
[----:B------:R-:W-:Y:S01]  /*41d0*/  BSSY B1, `(.L_x_52) ;  /* 0x0000009000017945 */ /* 0x000fe20003800000 */
[----:B------:R-:W-:-:S04]  /*41e0*/  FMUL R8, R8, R41 ;  /* 0x0000002908087220 */ /* 0x000fc80000400000 */
[----:B------:R-:W-:-:S05]  /*41f0*/  FFMA R8, R29, R40, R8 ;  /* 0x000000281d087223 */ /* 0x000fca0000000008 */
[----:B------:R-:W-:-:S04]  /*4200*/  F2FP.BF16.F32.PACK_AB R8, RZ, R8 ;  /* 0x00000008ff08723e */ /* 0x000fc800000010ff */
[----:B------:R-:W-:Y:S01]  /*4210*/  PRMT R10, R8, 0x7610, R10 ;  /* 0x00007610080a7816 */ /* 0x000fe2000000000a */
[----:B------:R-:W-:-:S05]  /*4220*/  @P0 IMAD.MOV.U32 R8, RZ, RZ, R54 ;  /* 0x000000ffff080224 */ /* 0x000fca00078e0036 */
[----:B------:R0:W-:Y:S01]  /*4230*/  @P0 STG.E.U16 desc[UR36][R8.64+0x12], R10 ;  /* 0x0000120a08000986 */ /* 0x0001e2000c101524 */
[----:B------:R-:W-:Y:S05]  /*4240*/  @!P2 BRA `(.L_x_53) ;  /* 0x000000000004a947 */ /* 0x000fea0003800000 */
[----:B------:R0:W5:Y:S02]  /*4250*/  LDG.E.LTC128B.U16 R57, desc[UR36][R6.64+0x10] ;  /* 0x0000102406397981 */ /* 0x000164000c1e1520 */
.L_x_53:
[----:B------:R-:W-:Y:S05]  /*4260*/  BSYNC B1 ;  /* 0x0000000000017941 */ /* 0x000fea0003800000 */
.L_x_52:
[----:B-----5:R-:W-:Y:S01]  /*4270*/  IMAD.U32 R4, R57, 0x10000, RZ ;  /* 0x0001000039047824 */ /* 0x020fe200078e00ff */
[----:B------:R-:W-:Y:S01]  /*4280*/  ISETP.GT.AND P1, PT, R3, 0x9, P1 ;  /* 0x000000090300780c */ /* 0x000fe20000f24270 */
[----:B------:R-:W-:Y:S02]  /*4290*/  BSSY B1, `(.L_x_54) ;  /* 0x0000009000017945 */ /* 0x000fe40003800000 */
[----:B0-----:R-:W-:Y:S01]  /*42a0*/  FMUL R9, R4, R41 ;  /* 0x0000002904097220 */ /* 0x001fe20000400000 */
[----:B------:R-:W-:-:S03]  /*42b0*/  IADD3 R4, P0, R59, R54, RZ ;  /* 0x000000363b047210 */ /* 0x000fc60007f1e0ff */
[----:B------:R-:W-:Y:S02]  /*42c0*/  FFMA R9, R30, R40, R9 ;  /* 0x000000281e097223 */ /* 0x000fe40000000009 */
[----:B------:R-:W-:-:S03]  /*42d0*/  IMAD.X R5, R5, 0x1, R61, P0 ;  /* 0x0000000105057824 */ /* 0x000fc600000e063d */
[----:B------:R-:W-:-:S05]  /*42e0*/  F2FP.BF16.F32.PACK_AB R9, RZ, R9 ;  /* 0x00000009ff09723e */ /* 0x000fca00000010ff */
[----:B------:R0:W-:Y:S01]  /*42f0*/  @P2 STG.E.U16 desc[UR36][R4.64+0x10], R9 ;  /* 0x0000100904002986 */ /* 0x0001e2000c101524 */
[----:B------:R-:W-:Y:S05]  /*4300*/  @!P1 BRA `(.L_x_55) ;  /* 0x0000000000049947 */ /* 0x000fea0003800000 */
[----:B------:R0:W5:Y:S02]  /*4310*/  LDG.E.LTC128B.U16 R57, desc[UR36][R6.64+0x12] ;  /* 0x0000122406397981 */ /* 0x000164000c1e1520 */
.L_x_55:
[----:B------:R-:W-:Y:S05]  /*4320*/  BSYNC B1 ;  /* 0x0000000000017941 */ /* 0x000fea0003800000 */
.L_x_54:
[----:B------:R-:W-:Y:S05]  /*4330*/  @!P1 BRA `(.L_x_56) ;  /* 0x0000000400749947 */ /* 0x000fea0003800000 */
[----:B0--3-5:R-:W-:-:S04]  /*4340*/  IMAD.U32 R6, R57, 0x10000, RZ ;  /* 0x0001000039067824 */ /* 0x029fc800078e00ff */
[----:B------:R-:W-:-:S04]  /*4350*/  FMUL R6, R6, R41 ;  /* 0x0000002906067220 */ /* 0x000fc80000400000 */
[----:B------:R-:W-:-:S05]  /*4360*/  FFMA R6, R31, R40, R6 ;  /* 0x000000281f067223 */ /* 0x000fca0000000006 */
[----:B------:R-:W-:-:S05]  /*4370*/  F2FP.BF16.F32.PACK_AB R6, RZ, R6 ;  /* 0x00000006ff06723e */ /* 0x000fca00000010ff */
[----:B------:R0:W-:Y:S01]  /*4380*/  STG.E.U16 desc[UR36][R4.64+0x12], R6 ;  /* 0x0000120604007986 */ /* 0x0001e2000c101524 */
[----:B------:R-:W-:Y:S05]  /*4390*/  BRA `(.L_x_56) ;  /* 0x00000004005c7947 */ /* 0x000fea0003800000 */
.L_x_29:
[----:B------:R-:W-:Y:S01]  /*43a0*/  ISETP.GT.AND P4, PT, R3, 0x1, P2 ;  /* 0x000000010300780c */ /* 0x000fe20001784270 */
[----:B------:R-:W-:Y:S01]  /*43b0*/  ULDC.64 UR4, c[0x0][0x5c0] ;  /* 0x0001700000047ab9 */ /* 0x000fe20000000a00 */
[-C--:B------:R-:W-:Y:S01]  /*43c0*/  FMUL R33, R33, R40.reuse ;  /* 0x0000002821217220 */ /* 0x080fe20000400000 */
[----:B------:R-:W-:Y:S01]  /*43d0*/  LEA R6, P1, R48, UR4, 0x1 ;  /* 0x0000000430067c11 */ /* 0x000fe2000f8208ff */
[C---:B------:R-:W-:Y:S01]  /*43e0*/  IMAD.SHL.U32 R21, R10.reuse, 0x10, RZ ;  /* 0x000000100a157824 */ /* 0x040fe200078e00ff */
[----:B------:R-:W-:Y:S01]  /*43f0*/  SHF.L.U64.HI R15, R10, 0x4, R11 ;  /* 0x000000040a0f7819 */ /* 0x000fe2000001020b */
[-C--:B------:R-:W-:Y:S01]  /*4400*/  FMUL R32, R32, R40.reuse ;  /* 0x0000002820207220 */ /* 0x080fe20000400000 */
[----:B------:R-:W-:Y:S01]  /*4410*/  LEA.HI.X R7, R48, UR5, R51, 0x1, P1 ;  /* 0x0000000530077c11 */ /* 0x000fe200088f0c33 */
[-C--:B------:R-:W-:Y:S01]  /*4420*/  FMUL R34, R34, R40.reuse ;  /* 0x0000002822227220 */ /* 0x080fe20000400000 */
[----:B------:R-:W-:Y:S01]  /*4430*/  F2FP.BF16.F32.PACK_AB R33, RZ, R33 ;  /* 0x00000021ff21723e */ /* 0x000fe200000010ff */
[-C--:B------:R-:W-:Y:S01]  /*4440*/  FMUL R35, R35, R40.reuse ;  /* 0x0000002823237220 */ /* 0x080fe20000400000 */
[----:B------:R-:W-:Y:S01]  /*4450*/  ISETP.GT.AND P3, PT, R58, 0x8, PT ;  /* 0x000000083a00780c */ /* 0x000fe20003f64270 */
[----:B------:R-:W-:Y:S01]  /*4460*/  FMUL R36, R36, R40 ;  /* 0x0000002824247220 */ /* 0x000fe20000400000 */
[----:B------:R-:W-:Y:S01]  /*4470*/  F2FP.BF16.F32.PACK_AB R32, RZ, R32 ;  /* 0x00000020ff20723e */ /* 0x000fe200000010ff */
[----:B------:R-:W-:Y:S01]  /*4480*/  @P4 STG.E.U16 desc[UR36][R6.64+0x2], R33 ;  /* 0x0000022106004986 */ /* 0x000fe2000c101524 */
[----:B------:R-:W-:Y:S01]  /*4490*/  IADD3 R8, P4, R21, R6, RZ ;  /* 0x0000000615087210 */ /* 0x000fe20007f9e0ff */
[-C--:B------:R-:W-:Y:S01]  /*44a0*/  FMUL R37, R37, R40.reuse ;  /* 0x0000002825257220 */ /* 0x080fe20000400000 */
[C---:B------:R-:W-:Y:S01]  /*44b0*/  ISETP.GT.AND P1, PT, R3.reuse, RZ, P3 ;  /* 0x000000ff0300720c */ /* 0x040fe20001f24270 */
[----:B------:R-:W-:Y:S01]  /*44c0*/  @P0 STG.E.U16 desc[UR36][R6.64], R32 ;  /* 0x0000002006000986 */ /* 0x000fe2000c101524 */
[----:B------:R-:W-:Y:S01]  /*44d0*/  ISETP.GT.AND P5, PT, R3, 0x1, P3 ;  /* 0x000000010300780c */ /* 0x000fe20001fa4270 */
[----:B------:R-:W-:Y:S01]  /*44e0*/  IMAD.X R9, R15, 0x1, R7, P4 ;  /* 0x000000010f097824 */ /* 0x000fe200020e0607 */
[----:B------:R-:W-:Y:S01]  /*44f0*/  ISETP.GT.AND P4, PT, R3, 0x8, P2 ;  /* 0x000000080300780c */ /* 0x000fe20001784270 */
[----:B------:R-:W-:Y:S01]  /*4500*/  FMUL R38, R38, R40 ;  /* 0x0000002826267220 */ /* 0x000fe20000400000 */
[----:B------:R-:W-:Y:S01]  /*4510*/  F2FP.BF16.F32.PACK_AB R34, RZ, R34 ;  /* 0x00000022ff22723e */ /* 0x000fe200000010ff */
[-C--:B------:R-:W-:Y:S01]  /*4520*/  FMUL R39, R39, R40.reuse ;  /* 0x0000002827277220 */ /* 0x080fe20000400000 */
[----:B------:R-:W-:Y:S01]  /*4530*/  F2FP.BF16.F32.PACK_AB R35, RZ, R35 ;  /* 0x00000023ff23723e */ /* 0x000fe200000010ff */
[----:B------:R-:W-:Y:S01]  /*4540*/  FMUL R24, R24, R40 ;  /* 0x0000002818187220 */ /* 0x000fe20000400000 */
[----:B------:R-:W-:Y:S01]  /*4550*/  F2FP.BF16.F32.PACK_AB R36, RZ, R36 ;  /* 0x00000024ff24723e */ /* 0x000fe200000010ff */
[----:B------:R-:W-:Y:S01]  /*4560*/  IMAD R23, R11, 0xf0, RZ ;  /* 0x000000f00b177824 */ /* 0x000fe200078e02ff */
[C---:B------:R-:W-:Y:S01]  /*4570*/  ISETP.GT.AND P2, PT, R3.reuse, 0x9, P2 ;  /* 0x000000090300780c */ /* 0x040fe20001744270 */
[----:B------:R-:W-:Y:S01]  /*4580*/  @P1 STG.E.U16 desc[UR36][R8.64], R34 ;  /* 0x0000002208001986 */ /* 0x000fe2000c101524 */
[----:B------:R-:W-:Y:S01]  /*4590*/  ISETP.GT.AND P1, PT, R58, 0x80, PT ;  /* 0x000000803a00780c */ /* 0x000fe20003f24270 */
[----:B------:R-:W-:Y:S01]  /*45a0*/  IMAD.WIDE.U32 R10, R10, 0xf0, R8 ;  /* 0x000000f00a0a7825 */ /* 0x000fe200078e0008 */
[----:B------:R-:W-:Y:S01]  /*45b0*/  F2FP.BF16.F32.PACK_AB R37, RZ, R37 ;  /* 0x00000025ff25723e */ /* 0x000fe200000010ff */
[----:B------:R-:W-:Y:S01]  /*45c0*/  @P5 STG.E.U16 desc[UR36][R8.64+0x2], R35 ;  /* 0x0000022308005986 */ /* 0x000fe2000c101524 */
[----:B------:R-:W-:Y:S01]  /*45d0*/  ISETP.GT.AND P5, PT, R3, RZ, P1 ;  /* 0x000000ff0300720c */ /* 0x000fe20000fa4270 */
[----:B------:R-:W-:Y:S01]  /*45e0*/  IMAD.IADD R5, R23, 0x1, R11 ;  /* 0x0000000117057824 */ /* 0x000fe200078e020b */
[----:B------:R-:W-:Y:S01]  /*45f0*/  F2FP.BF16.F32.PACK_AB R38, RZ, R38 ;  /* 0x00000026ff26723e */ /* 0x000fe200000010ff */
[----:B------:R-:W-:Y:S01]  /*4600*/  @P4 STG.E.U16 desc[UR36][R6.64+0x10], R36 ;  /* 0x0000102406004986 */ /* 0x000fe2000c101524 */
[----:B------:R-:W-:Y:S01]  /*4610*/  ISETP.GT.AND P4, PT, R3, 0x8, P3 ;  /* 0x000000080300780c */ /* 0x000fe20001f84270 */
[-C--:B------:R-:W-:Y:S01]  /*4620*/  FMUL R25, R25, R40.reuse ;  /* 0x0000002819197220 */ /* 0x080fe20000400000 */
[----:B------:R-:W-:Y:S01]  /*4630*/  ISETP.GT.AND P3, PT, R3, 0x9, P3 ;  /* 0x000000090300780c */ /* 0x000fe20001f64270 */
[----:B------:R0:W-:Y:S01]  /*4640*/  @P2 STG.E.U16 desc[UR36][R6.64+0x12], R37 ;  /* 0x0000122506002986 */ /* 0x0001e2000c101524 */
[----:B------:R-:W-:Y:S01]  /*4650*/  F2FP.BF16.F32.PACK_AB R39, RZ, R39 ;  /* 0x00000027ff27723e */ /* 0x000fe200000010ff */
[-C--:B------:R-:W-:Y:S01]  /*4660*/  FMUL R26, R26, R40.reuse ;  /* 0x000000281a1a7220 */ /* 0x080fe20000400000 */
[----:B------:R-:W-:Y:S01]  /*4670*/  ISETP.GT.AND P0, PT, R58, 0x88, PT ;  /* 0x000000883a00780c */ /* 0x000fe20003f04270 */
[----:B------:R-:W-:Y:S01]  /*4680*/  FMUL R27, R27, R40 ;  /* 0x000000281b1b7220 */ /* 0x000fe20000400000 */
[----:B------:R-:W-:Y:S01]  /*4690*/  F2FP.BF16.F32.PACK_AB R24, RZ, R24 ;  /* 0x00000018ff18723e */ /* 0x000fe200000010ff */
[----:B------:R-:W-:Y:S01]  /*46a0*/  @P5 IMAD.MOV.U32 R4, RZ, RZ, R10 ;  /* 0x000000ffff045224 */ /* 0x000fe200078e000a */
[----:B------:R-:W-:Y:S01]  /*46b0*/  F2FP.BF16.F32.PACK_AB R25, RZ, R25 ;  /* 0x00000019ff19723e */ /* 0x000fe200000010ff */
[----:B------:R-:W-:Y:S01]  /*46c0*/  FMUL R28, R28, R40 ;  /* 0x000000281c1c7220 */ /* 0x000fe20000400000 */
[----:B------:R-:W-:Y:S01]  /*46d0*/  F2FP.BF16.F32.PACK_AB R26, RZ, R26 ;  /* 0x0000001aff1a723e */ /* 0x000fe200000010ff */
[----:B------:R-:W-:Y:S01]  /*46e0*/  @P4 STG.E.U16 desc[UR36][R8.64+0x10], R38 ;  /* 0x0000102608004986 */ /* 0x000fe2000c101524 */
[----:B------:R-:W-:Y:S01]  /*46f0*/  ISETP.GT.AND P4, PT, R3, 0x1, P1 ;  /* 0x000000010300780c */ /* 0x000fe20000f84270 */
[-C--:B------:R-:W-:Y:S01]  /*4700*/  FMUL R29, R29, R40.reuse ;  /* 0x000000281d1d7220 */ /* 0x080fe20000400000 */
[C---:B------:R-:W-:Y:S01]  /*4710*/  ISETP.GT.AND P2, PT, R3.reuse, 0x8, P1 ;  /* 0x000000080300780c */ /* 0x040fe20000f44270 */
[----:B------:R1:W-:Y:S01]  /*4720*/  @P3 STG.E.U16 desc[UR36][R8.64+0x12], R39 ;  /* 0x0000122708003986 */ /* 0x0003e2000c101524 */
[C---:B------:R-:W-:Y:S01]  /*4730*/  ISETP.GT.AND P3, PT, R3.reuse, RZ, P0 ;  /* 0x000000ff0300720c */ /* 0x040fe20000764270 */
[----:B------:R-:W-:Y:S01]  /*4740*/  FMUL R30, R30, R40 ;  /* 0x000000281e1e7220 */ /* 0x000fe20000400000 */
[----:B------:R-:W-:Y:S01]  /*4750*/  ISETP.GT.AND P1, PT, R3, 0x9, P1 ;  /* 0x000000090300780c */ /* 0x000fe20000f24270 */
[----:B------:R2:W-:Y:S01]  /*4760*/  @P5 STG.E.U16 desc[UR36][R4.64], R24 ;  /* 0x0000001804005986 */ /* 0x0005e2000c101524 */
[----:B0-----:R-:W-:Y:S01]  /*4770*/  IADD3 R6, P5, R21, R10, RZ ;  /* 0x0000000a15067210 */ /* 0x001fe20007fbe0ff */
[----:B------:R-:W-:Y:S01]  /*4780*/  FMUL R31, R31, R40 ;  /* 0x000000281f1f7220 */ /* 0x000fe20000400000 */
[----:B------:R-:W-:-:S02]  /*4790*/  F2FP.BF16.F32.PACK_AB R27, RZ, R27 ;  /* 0x0000001bff1b723e */ /* 0x000fc400000010ff */
[----:B------:R-:W-:Y:S01]  /*47a0*/  F2FP.BF16.F32.PACK_AB R28, RZ, R28 ;  /* 0x0000001cff1c723e */ /* 0x000fe200000010ff */
[--C-:B------:R-:W-:Y:S01]  /*47b0*/  @P4 IMAD.MOV.U32 R12, RZ, RZ, R10.reuse ;  /* 0x000000ffff0c4224 */ /* 0x100fe200078e000a */
[----:B------:R-:W-:Y:S01]  /*47c0*/  F2FP.BF16.F32.PACK_AB R29, RZ, R29 ;  /* 0x0000001dff1d723e */ /* 0x000fe200000010ff */
[--C-:B------:R-:W-:Y:S01]  /*47d0*/  @P4 IMAD.MOV.U32 R13, RZ, RZ, R5.reuse ;  /* 0x000000ffff0d4224 */ /* 0x100fe200078e0005 */
[----:B------:R-:W-:Y:S01]  /*47e0*/  F2FP.BF16.F32.PACK_AB R30, RZ, R30 ;  /* 0x0000001eff1e723e */ /* 0x000fe200000010ff */
[--C-:B------:R-:W-:Y:S01]  /*47f0*/  IMAD.X R7, R15, 0x1, R5.reuse, P5 ;  /* 0x000000010f077824 */ /* 0x100fe200028e0605 */
[----:B-1----:R-:W-:Y:S01]  /*4800*/  IADD3 R8, P5, R21, R10, RZ ;  /* 0x0000000a15087210 */ /* 0x002fe20007fbe0ff */
[----:B--2---:R-:W-:Y:S01]  /*4810*/  @P2 IMAD.MOV.U32 R4, RZ, RZ, R10 ;  /* 0x000000ffff042224 */ /* 0x004fe200078e000a */
[----:B------:R-:W-:Y:S01]  /*4820*/  @P4 STG.E.U16 desc[UR36][R12.64+0x2], R25 ;  /* 0x000002190c004986 */ /* 0x000fe2000c101524 */
[C---:B------:R-:W-:Y:S01]  /*4830*/  ISETP.GT.AND P4, PT, R3.reuse, 0x1, P0 ;  /* 0x000000010300780c */ /* 0x040fe20000784270 */
[----:B------:R-:W-:Y:S01]  /*4840*/  @P1 IMAD.MOV.U32 R11, RZ, RZ, R5 ;  /* 0x000000ffff0b1224 */ /* 0x000fe200078e0005 */
[----:B------:R-:W-:Y:S01]  /*4850*/  F2FP.BF16.F32.PACK_AB R31, RZ, R31 ;  /* 0x0000001fff1f723e */ /* 0x000fe200000010ff */
[----:B------:R-:W-:Y:S01]  /*4860*/  @P3 STG.E.U16 desc[UR36][R6.64], R26 ;  /* 0x0000001a06003986 */ /* 0x000fe2000c101524 */
[----:B------:R-:W-:Y:S01]  /*4870*/  ISETP.GT.AND P3, PT, R3, 0x8, P0 ;  /* 0x000000080300780c */ /* 0x000fe20000764270 */
[----:B------:R-:W-:Y:S01]  /*4880*/  IMAD.X R9, R5, 0x1, R15, P5 ;  /* 0x0000000105097824 */ /* 0x000fe200028e060f */
[----:B------:R-:W-:-:S07]  /*4890*/  ISETP.GT.AND P0, PT, R3, 0x9, P0 ;  /* 0x000000090300780c */ /* 0x000fce0000704270 */
[----:B------:R-:W-:Y:S04]  /*48a0*/  @P4 STG.E.U16 desc[UR36][R6.64+0x2], R27 ;  /* 0x0000021b06004986 */ /* 0x000fe8000c101524 */
[----:B------:R0:W-:Y:S04]  /*48b0*/  @P2 STG.E.U16 desc[UR36][R4.64+0x10], R28 ;  /* 0x0000101c04002986 */ /* 0x0001e8000c101524 */
[----:B------:R1:W-:Y:S04]  /*48c0*/  @P1 STG.E.U16 desc[UR36][R10.64+0x12], R29 ;  /* 0x0000121d0a001986 */ /* 0x0003e8000c101524 */
[----:B------:R1:W-:Y:S01]  /*48d0*/  @P3 STG.E.U16 desc[UR36][R8.64+0x10], R30 ;  /* 0x0000101e08003986 */ /* 0x0003e2000c101524 */
[----:B0-----:R-:W-:-:S02]  /*48e0*/  @P0 IMAD.MOV.U32 R4, RZ, RZ, R8 ;  /* 0x000000ffff040224 */ /* 0x001fc400078e0008 */
[----:B------:R-:W-:-:S05]  /*48f0*/  @P0 IMAD.MOV.U32 R5, RZ, RZ, R9 ;  /* 0x000000ffff050224 */ /* 0x000fca00078e0009 */
[----:B------:R1:W-:Y:S02]  /*4900*/  @P0 STG.E.U16 desc[UR36][R4.64+0x12], R31 ;  /* 0x0000121f04000986 */ /* 0x0003e4000c101524 */
.L_x_56:
[----:B------:R-:W-:Y:S05]  /*4910*/  BSYNC B0 ;  /* 0x0000000000007941 */ /* 0x000fea0003800000 */
.L_x_28:
[----:B------:R-:W-:Y:S01]  /*4920*/  ULDC UR4, c[0x0][0xc] ;  /* 0x0000030000047ab9 */ /* 0x000fe20000000800 */
[----:B------:R-:W-:Y:S01]  /*4930*/  ULDC UR5, c[0x0][0x10] ;  /* 0x0000040000057ab9 */ /* 0x000fe20000000800 */
[----:B01----:R-:W0:Y:S01]  /*4940*/  LDC R5, c[0x0][0x14] ;  /* 0x00000500ff057b82 */ /* 0x003e220000000800 */
[----:B------:R-:W-:Y:S01]  /*4950*/  UIMAD.WIDE.U32 UR4, UR4, UR5, URZ ;  /* 0x00000005040472a5 */ /* 0x000fe2000f8e003f */
[----:B------:R-:W-:Y:S02]  /*4960*/  IMAD.MOV.U32 R3, RZ, RZ, R17 ;  /* 0x000000ffff037224 */ /* 0x000fe400078e0011 */
[----:B------:R-:W-:Y:S02]  /*4970*/  IMAD.MOV.U32 R42, RZ, RZ, -0x1 ;  /* 0xffffffffff2a7424 */ /* 0x000fe400078e00ff */
[----:B------:R-:W-:Y:S02]  /*4980*/  IMAD.MOV.U32 R23, RZ, RZ, -0x1 ;  /* 0xffffffffff177424 */ /* 0x000fe400078e00ff */
[----:B0-----:R-:W-:-:S04]  /*4990*/  IMAD.WIDE.U32 R2, R5, UR4, R2 ;  /* 0x0000000405027c25 */ /* 0x001fc8000f8e0002 */
[----:B------:R-:W-:Y:S01]  /*49a0*/  IMAD R5, R5, UR5, RZ ;  /* 0x0000000505057c24 */ /* 0x000fe2000f8e02ff */
[----:B------:R-:W-:Y:S02]  /*49b0*/  ULDC.64 UR4, c[0x0][0x650] ;  /* 0x0001940000047ab9 */ /* 0x000fe40000000a00 */
[----:B------:R-:W-:Y:S02]  /*49c0*/  ISETP.GE.U32.AND P0, PT, R2, UR4, PT ;  /* 0x0000000402007c0c */ /* 0x000fe4000bf06070 */
[----:B------:R-:W-:Y:S02]  /*49d0*/  IADD3 R17, R3, R5, RZ ;  /* 0x0000000503117210 */ /* 0x000fe40007ffe0ff */
[----:B------:R-:W-:Y:S02]  /*49e0*/  PRMT R3, RZ, 0x7610, R3 ;  /* 0x00007610ff037816 */ /* 0x000fe40000000003 */
[----:B------:R-:W-:-:S13]  /*49f0*/  ISETP.GE.U32.AND.EX P0, PT, R17, UR5, PT, P0 ;  /* 0x0000000511007c0c */ /* 0x000fda000bf06100 */
[----:B------:R-:W-:Y:S05]  /*4a00*/  @P0 BRA `(.L_x_57) ;  /* 0x0000000400680947 */ /* 0x000fea0003800000 */
[----:B--2---:R-:W0:Y:S01]  /*4a10*/  S2R R12, SR_CTAID.X ;  /* 0x00000000000c7919 */ /* 0x004e220000002500 */
[----:B------:R-:W1:Y:S01]  /*4a20*/  LDC.64 R10, c[0x0][0x628] ;  /* 0x00018a00ff0a7b82 */ /* 0x000e620000000a00 */
[----:B------:R-:W-:Y:S01]  /*4a30*/  ULDC UR4, c[0x0][0x150] ;  /* 0x0000540000047ab9 */ /* 0x000fe20000000800 */
[----:B------:R-:W-:Y:S01]  /*4a40*/  IMAD.MOV.U32 R8, RZ, RZ, R2 ;  /* 0x000000ffff087224 */ /* 0x000fe200078e0002 */
[----:B------:R-:W2:Y:S01]  /*4a50*/  S2R R24, SR_CTAID.Y ;  /* 0x0000000000187919 */ /* 0x000ea20000002600 */
[----:B------:R-:W-:-:S04]  /*4a60*/  IMAD.MOV.U32 R9, RZ, RZ, R17 ;  /* 0x000000ffff097224 */ /* 0x000fc800078e0011 */
[----:B------:R-:W2:Y:S08]  /*4a70*/  LDC R21, c[0x0][0x144] ;  /* 0x00005100ff157b82 */ /* 0x000eb00000000800 */
[----:B------:R-:W2:Y:S08]  /*4a80*/  LDC R0, c[0x0][0x630] ;  /* 0x00018c00ff007b82 */ /* 0x000eb00000000800 */
[----:B------:R-:W2:Y:S01]  /*4a90*/  LDC.64 R14, c[0x0][0x620] ;  /* 0x00018800ff0e7b82 */ /* 0x000ea20000000a00 */
[----:B-1----:R-:W-:-:S04]  /*4aa0*/  ISETP.NE.U32.AND P0, PT, R10, RZ, PT ;  /* 0x000000ff0a00720c */ /* 0x002fc80003f05070 */
[----:B------:R-:W-:Y:S02]  /*4ab0*/  ISETP.NE.AND.EX P0, PT, R11, RZ, PT, P0 ;  /* 0x000000ff0b00720c */ /* 0x000fe40003f05300 */
[----:B0-----:R-:W-:-:S05]  /*4ac0*/  I2FP.F32.U32 R3, R12 ;  /* 0x0000000c00037245 */ /* 0x001fca0000201000 */
[----:B------:R-:W-:-:S04]  /*4ad0*/  FMUL R3, R3, UR4 ;  /* 0x0000000403037c20 */ /* 0x000fc80008400000 */
[----:B------:R0:W1:Y:S02]  /*4ae0*/  F2I.U32.TRUNC.NTZ R20, R3 ;  /* 0x0000000300147305 */ /* 0x000064000020f000 */
[----:B------:R-:W-:Y:S05]  /*4af0*/  @!P0 BRA `(.L_x_58) ;  /* 0x0000000000288947 */ /* 0x000fea0003800000 */
[----:B0-----:R-:W0:Y:S02]  /*4b00*/  LDC R3, c[0x0][0x634] ;  /* 0x00018d00ff037b82 */ /* 0x001e240000000800 */
[----:B0-----:R-:W-:-:S05]  /*4b10*/  IADD3 R3, P0, R2, R3, RZ ;  /* 0x0000000302037210 */ /* 0x001fca0007f1e0ff */
[----:B------:R-:W-:-:S04]  /*4b20*/  IMAD.X R13, RZ, RZ, R17, P0 ;  /* 0x000000ffff0d7224 */ /* 0x000fc800000e0611 */
[----:B------:R-:W-:-:S04]  /*4b30*/  IMAD.WIDE.U32 R4, R13, R10, RZ ;  /* 0x0000000a0d047225 */ /* 0x000fc800078e00ff */
[----:B---3--:R-:W-:-:S04]  /*4b40*/  IMAD.WIDE.U32 R6, P0, R3, R11, R4 ;  /* 0x0000000b03067225 */ /* 0x008fc80007800004 */
[----:B------:R-:W-:-:S04]  /*4b50*/  IMAD.WIDE.U32 R4, R3, R10, RZ ;  /* 0x0000000a03047225 */ /* 0x000fc800078e00ff */
[----:B------:R-:W-:Y:S01]  /*4b60*/  IMAD.X R9, RZ, RZ, RZ, P0 ;  /* 0x000000ffff097224 */ /* 0x000fe200000e06ff */
[----:B------:R-:W-:Y:S01]  /*4b70*/  IADD3 RZ, P0, R5, R6, RZ ;  /* 0x0000000605ff7210 */ /* 0x000fe20007f1e0ff */
[----:B------:R-:W-:-:S04]  /*4b80*/  IMAD.MOV.U32 R8, RZ, RZ, R7 ;  /* 0x000000ffff087224 */ /* 0x000fc800078e0007 */
[----:B------:R-:W-:-:S08]  /*4b90*/  IMAD.WIDE.U32.X R8, R13, R11, R8, P0 ;  /* 0x0000000b0d087225 */ /* 0x000fd000000e0408 */
.L_x_58:
[-CC-:B--2---:R-:W-:Y:S01]  /*4ba0*/  SHF.R.U64 R23, R8, R0.reuse, R9.reuse ;  /* 0x0000000008177219 */ /* 0x184fe20000001209 */
[----:B------:R-:W2:Y:S01]  /*4bb0*/  LDC.64 R28, c[0x0][0x640] ;  /* 0x00019000ff1c7b82 */ /* 0x000ea20000000a00 */
[----:B------:R-:W-:Y:S01]  /*4bc0*/  SHF.R.U32.HI R0, RZ, R0, R9 ;  /* 0x00000000ff007219 */ /* 0x000fe20000011609 */
[----:B-1----:R-:W-:Y:S01]  /*4bd0*/  IMAD.MOV R20, RZ, RZ, -R20 ;  /* 0x000000ffff147224 */ /* 0x002fe200078e0a14 */
[----:B---3--:R-:W-:Y:S01]  /*4be0*/  IADD3 R7, P0, RZ, -R23, RZ ;  /* 0x80000017ff077210 */ /* 0x008fe20007f1e0ff */
[----:B------:R-:W-:Y:S02]  /*4bf0*/  ULDC UR4, c[0x0][0x154] ;  /* 0x0000550000047ab9 */ /* 0x000fe40000000800 */
[----:B------:R-:W-:Y:S02]  /*4c00*/  IMAD R21, R21, R20, R12 ;  /* 0x0000001415157224 */ /* 0x000fe400078e020c */
[----:B------:R-:W1:Y:S01]  /*4c10*/  LDC R6, c[0x0][0x618] ;  /* 0x00018600ff067b82 */ /* 0x000e620000000800 */
[----:B0-----:R-:W-:-:S04]  /*4c20*/  IMAD.X R3, RZ, RZ, ~R0, P0 ;  /* 0x000000ffff037224 */ /* 0x001fc800000e0e00 */
[-C--:B------:R-:W-:Y:S02]  /*4c30*/  IMAD R0, R3, R14.reuse, RZ ;  /* 0x0000000e03007224 */ /* 0x080fe400078e02ff */
[----:B------:R-:W-:Y:S01]  /*4c40*/  IMAD.MOV.U32 R3, RZ, RZ, R17 ;  /* 0x000000ffff037224 */ /* 0x000fe200078e0011 */
[----:B------:R-:W0:Y:S01]  /*4c50*/  LDC R8, c[0x0][0x608] ;  /* 0x00018200ff087b82 */ /* 0x000e220000000800 */
[----:B------:R-:W-:-:S04]  /*4c60*/  IMAD.WIDE.U32 R4, R7, R14, R2 ;  /* 0x0000000e07047225 */ /* 0x000fc800078e0002 */
[----:B------:R-:W-:-:S03]  /*4c70*/  IMAD R3, R7, R15, R0 ;  /* 0x0000000f07037224 */ /* 0x000fc600078e0200 */
[----:B------:R-:W3:Y:S01]  /*4c80*/  LDC R26, c[0x0][0x658] ;  /* 0x00019600ff1a7b82 */ /* 0x000ee20000000800 */
[----:B------:R-:W-:Y:S01]  /*4c90*/  I2FP.F32.U32 R0, R24 ;  /* 0x0000001800007245 */ /* 0x000fe20000201000 */
[----:B------:R-:W-:Y:S01]  /*4ca0*/  IMAD.MOV.U32 R7, RZ, RZ, 0x1 ;  /* 0x00000001ff077424 */ /* 0x000fe200078e00ff */
[----:B--2---:R-:W-:Y:S01]  /*4cb0*/  ISETP.NE.U32.AND P0, PT, R28, RZ, PT ;  /* 0x000000ff1c00720c */ /* 0x004fe20003f05070 */
[----:B------:R-:W-:Y:S02]  /*4cc0*/  IMAD.IADD R3, R5, 0x1, R3 ;  /* 0x0000000105037824 */ /* 0x000fe400078e0203 */
[----:B------:R-:W-:Y:S01]  /*4cd0*/  FMUL R0, R0, UR4 ;  /* 0x0000000400007c20 */ /* 0x000fe20008400000 */
[----:B------:R-:W-:Y:S01]  /*4ce0*/  ISETP.NE.AND.EX P0, PT, R29, RZ, PT, P0 ;  /* 0x000000ff1d00720c */ /* 0x000fe20003f05300 */
[----:B------:R-:W2:Y:S01]  /*4cf0*/  LDC R15, c[0x0][0x148] ;  /* 0x00005200ff0f7b82 */ /* 0x000ea20000000800 */
[-CC-:B-1----:R-:W-:Y:S01]  /*4d00*/  SHF.R.U64 R12, R4, R6.reuse, R3.reuse ;  /* 0x00000006040c7219 */ /* 0x182fe20000001203 */
[----:B------:R1:W1:Y:S01]  /*4d10*/  F2I.U32.TRUNC.NTZ R13, R0 ;  /* 0x00000000000d7305 */ /* 0x000262000020f000 */
[----:B------:R-:W-:Y:S01]  /*4d20*/  SHF.R.U32.HI R3, RZ, R6, R3 ;  /* 0x00000006ff037219 */ /* 0x000fe20000011603 */
[----:B------:R-:W-:-:S04]  /*4d30*/  IMAD.MOV.U32 R5, RZ, RZ, -0x1 ;  /* 0xffffffffff057424 */ /* 0x000fc800078e00ff */
[----:B------:R-:W1:Y:S01]  /*4d40*/  LDC R20, c[0x0][0x600] ;  /* 0x00018000ff147b82 */ /* 0x000e620000000800 */
[-CC-:B0-----:R-:W-:Y:S02]  /*4d50*/  SHF.R.U64 R10, R12, R8.reuse, R3.reuse ;  /* 0x000000080c0a7219 */ /* 0x181fe40000001203 */
[----:B------:R-:W-:-:S05]  /*4d60*/  SHF.R.U32.HI R3, RZ, R8, R3 ;  /* 0x00000008ff037219 */ /* 0x000fca0000011603 */
[----:B------:R-:W0:Y:S01]  /*4d70*/  LDC R27, c[0x0][0x648] ;  /* 0x00019200ff1b7b82 */ /* 0x000e220000000800 */
[-C--:B---3--:R-:W-:Y:S02]  /*4d80*/  SHF.L.U32 R4, R5, R26.reuse, RZ ;  /* 0x0000001a05047219 */ /* 0x088fe400000006ff */
[-CC-:B------:R-:W-:Y:S02]  /*4d90*/  SHF.R.U64 R14, R10, R26.reuse, R3.reuse ;  /* 0x0000001a0a0e7219 */ /* 0x180fe40000001203 */
[----:B------:R-:W-:Y:S02]  /*4da0*/  SHF.R.U32.HI R5, RZ, R26, R3 ;  /* 0x0000001aff057219 */ /* 0x000fe40000011603 */
[----:B------:R-:W-:Y:S01]  /*4db0*/  LOP3.LUT R25, RZ, R4, RZ, 0x33, !PT ;  /* 0x00000004ff197212 */ /* 0x000fe200078e33ff */
[----:B------:R-:W3:Y:S01]  /*4dc0*/  LDC R30, c[0x0][0x638] ;  /* 0x00018e00ff1e7b82 */ /* 0x000ee20000000800 */
[----:B------:R-:W-:Y:S01]  /*4dd0*/  SHF.L.U32 R26, R7, R26, RZ ;  /* 0x0000001a071a7219 */ /* 0x000fe200000006ff */
[----:B------:R-:W-:-:S06]  /*4de0*/  IMAD.MOV.U32 R4, RZ, RZ, R14 ;  /* 0x000000ffff047224 */ /* 0x000fcc00078e000e */
[----:B------:R-:W0:Y:S01]  /*4df0*/  LDC R31, c[0x0][0x610] ;  /* 0x00018400ff1f7b82 */ /* 0x000e220000000800 */
[----:B------:R-:W-:Y:S05]  /*4e00*/  @!P0 BRA `(.L_x_59) ;  /* 0x0000000000288947 */ /* 0x000fea0003800000 */
[----:B------:R-:W4:Y:S02]  /*4e10*/  LDC R3, c[0x0][0x64c] ;  /* 0x00019300ff037b82 */ /* 0x000f240000000800 */
[----:B----4-:R-:W-:-:S05]  /*4e20*/  IADD3 R3, P0, R14, R3, RZ ;  /* 0x000000030e037210 */ /* 0x010fca0007f1e0ff */
        /* <DEDUP_REMOVED lines=8> */
.L_x_59:
[----:B------:R-:W-:Y:S01]  /*4eb0*/  ISETP.NE.AND P0, PT, R16, 0x1, PT ;  /* 0x000000011000780c */ /* 0x000fe20003f05270 */
[----:B-1----:R-:W-:Y:S01]  /*4ec0*/  VIADD R7, R20, 0xffffffff ;  /* 0xffffffff14077836 */ /* 0x002fe20000000000 */
[----:B0-----:R-:W-:Y:S01]  /*4ed0*/  SHF.R.U64 R0, R4, R27, R5 ;  /* 0x0000001b04007219 */ /* 0x001fe20000001205 */
[----:B------:R-:W-:Y:S01]  /*4ee0*/  IMAD.MOV R13, RZ, RZ, -R13 ;  /* 0x000000ffff0d7224 */ /* 0x000fe200078e0a0d */
[----:B------:R-:W-:Y:S01]  /*4ef0*/  LOP3.LUT R5, R10, R25, RZ, 0xc0, !PT ;  /* 0x000000190a057212 */ /* 0x000fe200078ec0ff */
[----:B------:R-:W-:Y:S01]  /*4f00*/  IMAD.MOV.U32 R4, RZ, RZ, 0x1 ;  /* 0x00000001ff047424 */ /* 0x000fe200078e00ff */
[----:B------:R-:W-:Y:S01]  /*4f10*/  LOP3.LUT R12, R12, R7, RZ, 0xc0, !PT ;  /* 0x000000070c0c7212 */ /* 0x000fe200078ec0ff */
[----:B------:R-:W-:Y:S02]  /*4f20*/  IMAD.MOV R3, RZ, RZ, -R0 ;  /* 0x000000ffff037224 */ /* 0x000fe400078e0a00 */
[----:B------:R-:W-:Y:S02]  /*4f30*/  IMAD R0, R26, R0, R5 ;  /* 0x000000001a007224 */ /* 0x000fe400078e0205 */
[----:B---3--:R-:W-:-:S02]  /*4f40*/  IMAD R3, R3, R30, R14 ;  /* 0x0000001e03037224 */ /* 0x008fc400078e020e */
[----:B--2---:R-:W-:Y:S02]  /*4f50*/  @P0 IMAD R21, R15, R13, R24 ;  /* 0x0000000d0f150224 */ /* 0x004fe400078e0218 */
[----:B------:R-:W-:Y:S01]  /*4f60*/  IMAD R5, R3, R20, R12 ;  /* 0x0000001403057224 */ /* 0x000fe200078e020c */
[----:B------:R-:W-:Y:S01]  /*4f70*/  PRMT R3, R4, 0x7610, R3 ;  /* 0x0000761004037816 */ /* 0x000fe20000000003 */
[----:B------:R-:W-:-:S05]  /*4f80*/  IMAD R0, R0, R31, R21 ;  /* 0x0000001f00007224 */ /* 0x000fca00078e0215 */
[----:B------:R-:W-:Y:S02]  /*4f90*/  SEL R42, R5, R0, !P0 ;  /* 0x00000000052a7207 */ /* 0x000fe40004000000 */
[----:B------:R-:W-:-:S07]  /*4fa0*/  SEL R0, R0, R5, !P0 ;  /* 0x0000000500007207 */ /* 0x000fce0004000000 */
.L_x_57:
[----:B------:R-:W-:Y:S01]  /*4fb0*/  LOP3.LUT P0, RZ, R3, 0xff, RZ, 0xc0, !PT ;  /* 0x000000ff03ff7812 */ /* 0x000fe2000780c0ff */
[----:B------:R-:W-:-:S12]  /*4fc0*/  IMAD.MOV.U32 R43, RZ, RZ, R0 ;  /* 0x000000ffff2b7224 */ /* 0x000fd800078e0000 */
[----:B------:R-:W-:Y:S05]  /*4fd0*/  @P0 BRA `(.L_x_60) ;  /* 0xffffffbc00d00947 */ /* 0x000fea000383ffff */
[----:B------:R-:W-:Y:S05]  /*4fe0*/  EXIT ;  /* 0x000000000000794d */ /* 0x000fea0003800000 */
.L_x_3:
[----:B0-----:R-:W-:Y:S01]  /*4ff0*/  ULDC.64 UR4, c[0x0][0x650] ;  /* 0x0001940000047ab9 */ /* 0x001fe20000000a00 */
        /* <DEDUP_REMOVED lines=25> */
.L_x_62:
[--C-:B------:R-:W-:Y:S01]  /*5190*/  SHF.R.U64 R12, R10, R14, R11.reuse ;  /* 0x0000000e0a0c7219 */ /* 0x100fe2000000120b */
[----:B------:R-:W0:Y:S01]  /*51a0*/  LDC R22, c[0x0][0x618] ;  /* 0x00018600ff167b82 */ /* 0x000e220000000800 */
[----:B------:R-:W-:Y:S01]  /*51b0*/  I2FP.F32.U32 R8, R4 ;  /* 0x0000000400087245 */ /* 0x000fe20000201000 */
[----:B------:R-:W-:Y:S01]  /*51c0*/  ULDC UR4, c[0x0][0x150] ;  /* 0x0000540000047ab9 */ /* 0x000fe20000000800 */
[----:B------:R-:W-:Y:S01]  /*51d0*/  SHF.R.U32.HI R5, RZ, R14, R11 ;  /* 0x0000000eff057219 */ /* 0x000fe2000001160b */
[----:B------:R-:W-:Y:S01]  /*51e0*/  IMAD.MOV.U32 R6, RZ, RZ, R2 ;  /* 0x000000ffff067224 */ /* 0x000fe200078e0002 */
[----:B------:R-:W-:Y:S01]  /*51f0*/  IADD3 R9, P0, RZ, -R12, RZ ;  /* 0x8000000cff097210 */ /* 0x000fe20007f1e0ff */
[----:B------:R-:W-:Y:S01]  /*5200*/  FMUL R11, R8, UR4 ;  /* 0x00000004080b7c20 */ /* 0x000fe20008400000 */
[----:B------:R-:W-:Y:S01]  /*5210*/  IMAD.MOV.U32 R7, RZ, RZ, R17 ;  /* 0x000000ffff077224 */ /* 0x000fe200078e0011 */
[----:B------:R-:W1:Y:S01]  /*5220*/  LDC.64 R24, c[0x0][0x640] ;  /* 0x00019000ff187b82 */ /* 0x000e620000000a00 */
[----:B------:R-:W-:Y:S01]  /*5230*/  ULDC UR4, c[0x0][0x154] ;  /* 0x0000550000047ab9 */ /* 0x000fe20000000800 */
[----:B------:R-:W-:-:S02]  /*5240*/  IMAD.X R5, RZ, RZ, ~R5, P0 ;  /* 0x000000ffff057224 */ /* 0x000fc400000e0e05 */
[----:B------:R-:W2:Y:S01]  /*5250*/  F2I.U32.TRUNC.NTZ R11, R11 ;  /* 0x0000000b000b7305 */ /* 0x000ea2000020f000 */
[----:B------:R-:W-:-:S03]  /*5260*/  IMAD.WIDE.U32 R6, R9, R20, R6 ;  /* 0x0000001409067225 */ /* 0x000fc600078e0006 */
[----:B------:R-:W3:Y:S01]  /*5270*/  LDC R13, c[0x0][0x144] ;  /* 0x00005100ff0d7b82 */ /* 0x000ee20000000800 */
[----:B------:R-:W-:-:S04]  /*5280*/  IMAD R8, R5, R20, RZ ;  /* 0x0000001405087224 */ /* 0x000fc800078e02ff */
[----:B------:R-:W-:Y:S02]  /*5290*/  IMAD R5, R9, R21, R8 ;  /* 0x0000001509057224 */ /* 0x000fe400078e0208 */
[----:B------:R-:W-:Y:S01]  /*52a0*/  IMAD.MOV.U32 R8, RZ, RZ, -0x1 ;  /* 0xffffffffff087424 */ /* 0x000fe200078e00ff */
[----:B------:R-:W4:Y:S01]  /*52b0*/  LDC R14, c[0x0][0x608] ;  /* 0x00018200ff0e7b82 */ /* 0x000f220000000800 */
[----:B------:R-:W-:Y:S01]  /*52c0*/  IMAD.IADD R5, R7, 0x1, R5 ;  /* 0x0000000107057824 */ /* 0x000fe200078e0205 */
[----:B------:R-:W-:-:S04]  /*52d0*/  I2FP.F32.U32 R7, R3 ;  /* 0x0000000300077245 */ /* 0x000fc80000201000 */
[-C--:B0-----:R-:W-:Y:S01]  /*52e0*/  SHF.R.U64 R10, R6, R22.reuse, R5 ;  /* 0x00000016060a7219 */ /* 0x081fe20000001205 */
[----:B--2---:R-:W-:Y:S01]  /*52f0*/  IMAD.MOV R6, RZ, RZ, -R11 ;  /* 0x000000ffff067224 */ /* 0x004fe200078e0a0b */
[----:B------:R-:W0:Y:S01]  /*5300*/  LDC R9, c[0x0][0x658] ;  /* 0x00019600ff097b82 */ /* 0x000e220000000800 */
[----:B-1----:R-:W-:Y:S01]  /*5310*/  ISETP.NE.U32.AND P0, PT, R24, RZ, PT ;  /* 0x000000ff1800720c */ /* 0x002fe20003f05070 */
[----:B------:R-:W-:Y:S01]  /*5320*/  FMUL R7, R7, UR4 ;  /* 0x0000000407077c20 */ /* 0x000fe20008400000 */
[----:B------:R-:W-:Y:S02]  /*5330*/  SHF.R.U32.HI R5, RZ, R22, R5 ;  /* 0x00000016ff057219 */ /* 0x000fe40000011605 */
[----:B------:R-:W-:-:S03]  /*5340*/  ISETP.NE.AND.EX P0, PT, R25, RZ, PT, P0 ;  /* 0x000000ff1900720c */ /* 0x000fc60003f05300 */
[----:B------:R-:W1:Y:S01]  /*5350*/  LDC R20, c[0x0][0x148] ;  /* 0x00005200ff147b82 */ /* 0x000e620000000800 */
[----:B---3--:R-:W-:Y:S02]  /*5360*/  IMAD R23, R13, R6, R4 ;  /* 0x000000060d177224 */ /* 0x008fe400078e0204 */
[----:B------:R-:W-:-:S05]  /*5370*/  IMAD.MOV.U32 R6, RZ, RZ, 0x1 ;  /* 0x00000001ff067424 */ /* 0x000fca00078e00ff */
[----:B------:R-:W2:Y:S01]  /*5380*/  LDC R21, c[0x0][0x600] ;  /* 0x00018000ff157b82 */ /* 0x000ea20000000800 */
[-CC-:B----4-:R-:W-:Y:S02]  /*5390*/  SHF.R.U64 R13, R10, R14.reuse, R5.reuse ;  /* 0x0000000e0a0d7219 */ /* 0x190fe40000001205 */
[----:B------:R-:W-:Y:S02]  /*53a0*/  SHF.R.U32.HI R4, RZ, R14, R5 ;  /* 0x0000000eff047219 */ /* 0x000fe40000011605 */
[----:B------:R3:W4:Y:S03]  /*53b0*/  F2I.U32.TRUNC.NTZ R14, R7 ;  /* 0x00000007000e7305 */ /* 0x000726000020f000 */
[----:B------:R-:W1:Y:S01]  /*53c0*/  LDC R26, c[0x0][0x648] ;  /* 0x00019200ff1a7b82 */ /* 0x000e620000000800 */
[-C--:B0-----:R-:W-:Y:S02]  /*53d0*/  SHF.R.U64 R15, R13, R9.reuse, R4 ;  /* 0x000000090d0f7219 */ /* 0x081fe40000001204 */
[----:B------:R-:W-:-:S02]  /*53e0*/  SHF.L.U32 R8, R8, R9, RZ ;  /* 0x0000000908087219 */ /* 0x000fc400000006ff */
[-C--:B------:R-:W-:Y:S01]  /*53f0*/  SHF.R.U32.HI R5, RZ, R9.reuse, R4 ;  /* 0x00000009ff057219 */ /* 0x080fe20000011604 */
[----:B------:R-:W-:Y:S01]  /*5400*/  IMAD.MOV.U32 R4, RZ, RZ, R15 ;  /* 0x000000ffff047224 */ /* 0x000fe200078e000f */
[----:B------:R-:W-:Y:S01]  /*5410*/  SHF.L.U32 R22, R6, R9, RZ ;  /* 0x0000000906167219 */ /* 0x000fe200000006ff */
[----:B------:R-:W0:Y:S01]  /*5420*/  LDC R27, c[0x0][0x638] ;  /* 0x00018e00ff1b7b82 */ /* 0x000e220000000800 */
[----:B------:R-:W-:-:S07]  /*5430*/  LOP3.LUT R28, RZ, R8, RZ, 0x33, !PT ;  /* 0x00000008ff1c7212 */ /* 0x000fce00078e33ff */
        /* <DEDUP_REMOVED lines=12> */
.L_x_63:
[----:B------:R-:W-:Y:S01]  /*5500*/  ISETP.NE.AND P0, PT, R16, 0x1, PT ;  /* 0x000000011000780c */ /* 0x000fe20003f05270 */
[----:B--2---:R-:W-:Y:S01]  /*5510*/  VIADD R7, R21, 0xffffffff ;  /* 0xffffffff15077836 */ /* 0x004fe20000000000 */
[----:B-1----:R-:W-:Y:S01]  /*5520*/  SHF.R.U64 R5, R4, R26, R5 ;  /* 0x0000001a04057219 */ /* 0x002fe20000001205 */
[----:B------:R-:W-:Y:S01]  /*5530*/  IMAD.MOV R14, RZ, RZ, -R14 ;  /* 0x000000ffff0e7224 */ /* 0x000fe200078e0a0e */
[----:B------:R-:W-:Y:S02]  /*5540*/  LOP3.LUT R4, R13, R28, RZ, 0xc0, !PT ;  /* 0x0000001c0d047212 */ /* 0x000fe400078ec0ff */
[----:B------:R-:W-:Y:S01]  /*5550*/  LOP3.LUT R10, R10, R7, RZ, 0xc0, !PT ;  /* 0x000000070a0a7212 */ /* 0x000fe200078ec0ff */
[----:B------:R-:W-:Y:S01]  /*5560*/  IMAD.MOV R6, RZ, RZ, -R5 ;  /* 0x000000ffff067224 */ /* 0x000fe200078e0a05 */
[----:B------:R-:W-:Y:S01]  /*5570*/  MOV R8, R12 ;  /* 0x0000000c00087202 */ /* 0x000fe20000000f00 */
[----:B------:R-:W-:-:S04]  /*5580*/  IMAD R4, R22, R5, R4 ;  /* 0x0000000516047224 */ /* 0x000fc800078e0204 */
[----:B------:R-:W-:Y:S02]  /*5590*/  @P0 IMAD R23, R20, R14, R3 ;  /* 0x0000000e14170224 */ /* 0x000fe400078e0203 */
[----:B0-----:R-:W-:Y:S02]  /*55a0*/  IMAD R3, R6, R27, R15 ;  /* 0x0000001b06037224 */ /* 0x001fe400078e020f */
[----:B------:R-:W-:Y:S02]  /*55b0*/  IMAD R7, R4, R29, R23 ;  /* 0x0000001d04077224 */ /* 0x000fe400078e0217 */
[----:B------:R-:W-:Y:S02]  /*55c0*/  IMAD R4, R3, R21, R10 ;  /* 0x0000001503047224 */ /* 0x000fe400078e020a */
[----:B------:R-:W-:-:S03]  /*55d0*/  IMAD.MOV.U32 R6, RZ, RZ, 0x1 ;  /* 0x00000001ff067424 */ /* 0x000fc600078e00ff */
[----:B------:R-:W-:Y:S02]  /*55e0*/  SEL R9, R4, R7, !P0 ;  /* 0x0000000704097207 */ /* 0x000fe40004000000 */
[----:B------:R-:W-:-:S07]  /*55f0*/  SEL R7, R7, R4, !P0 ;  /* 0x0000000407077207 */ /* 0x000fce0004000000 */
.L_x_61:
[----:B------:R-:W-:-:S08]  /*5600*/  NOP ;  /* 0x0000000000007918 */ /* 0x000fd00000000000 */
[----:B------:R-:W0:-:S00]  /*5610*/  USETMAXREG.DEALLOC.CTAPOOL 0x28 ;  /* 0x00000028000079c8 */ /* 0x000e0000080e0500 */
[----:B0-----:R-:W-:-:S13]  /*5620*/  ISETP.NE.AND P0, PT, R0, RZ, PT ;  /* 0x000000ff0000720c */ /* 0x001fda0003f05270 */
[----:B------:R-:W-:Y:S05]  /*5630*/  @P0 EXIT ;  /* 0x000000000000094d */ /* 0x000fea0003800000 */
[----:B------:R-:W-:Y:S01]  /*5640*/  LOP3.LUT P0, RZ, R6, 0xff, RZ, 0xc0, !PT ;  /* 0x000000ff06ff7812 */ /* 0x000fe2000780c0ff */
[----:B------:R-:W-:Y:S02]  /*5650*/  IMAD.MOV.U32 R10, RZ, RZ, 0x1 ;  /* 0x00000001ff0a7424 */ /* 0x000fe400078e00ff */
[----:B------:R-:W-:-:S10]  /*5660*/  IMAD.MOV.U32 R0, RZ, RZ, RZ ;  /* 0x000000ffff007224 */ /* 0x000fd400078e00ff */
[----:B------:R-:W-:Y:S05]  /*5670*/  @!P0 BRA `(.L_x_64) ;  /* 0x0000000c00b88947 */ /* 0x000fea0003800000 */
[----:B------:R-:W0:Y:S01]  /*5680*/  LDC R0, c[0x0][0x28c] ;  /* 0x0000a300ff007b82 */ /* 0x000e220000000800 */
[----:B------:R-:W-:Y:S01]  /*5690*/  ULDC UR13, c[0x0][0x658] ;  /* 0x00019600000d7ab9 */ /* 0x000fe20000000800 */
[----:B------:R-:W-:Y:S01]  /*56a0*/  UMOV UR5, 0xffffffff ;  /* 0xffffffff00057882 */ /* 0x000fe20000000000 */
[----:B------:R-:W-:Y:S01]  /*56b0*/  ULDC UR4, c[0x0][0xc] ;  /* 0x0000030000047ab9 */ /* 0x000fe20000000800 */
[----:B------:R-:W-:Y:S01]  /*56c0*/  USHF.L.U32 UR21, UR5, UR13, URZ ;  /* 0x0000000d05157299 */ /* 0x000fe2000800063f */
[C---:B------:R-:W-:Y:S01]  /*56d0*/  LOP3.LUT P2, RZ, R18.reuse, 0x7f, RZ, 0xc0, !PT ;  /* 0x0000007f12ff7812 */ /* 0x040fe2000784c0ff */
[----:B------:R-:W-:Y:S01]  /*56e0*/  UMOV UR6, 0x1 ;  /* 0x0000000100067882 */ /* 0x000fe20000000000 */
[----:B------:R-:W-:Y:S01]  /*56f0*/  ULDC UR5, c[0x0][0x10] ;  /* 0x0000040000057ab9 */ /* 0x000fe20000000800 */
[----:B------:R-:W-:Y:S01]  /*5700*/  USHF.L.U32 UR13, UR6, UR13, URZ ;  /* 0x0000000d060d7299 */ /* 0x000fe2000800063f */
[----:B------:R-:W-:Y:S01]  /*5710*/  LOP3.LUT P0, RZ, R18, 0x1f, RZ, 0xc0, !PT ;  /* 0x0000001f12ff7812 */ /* 0x000fe2000780c0ff */
[----:B------:R-:W-:Y:S01]  /*5720*/  UIMAD.WIDE.U32 UR4, UR4, UR5, URZ ;  /* 0x00000005040472a5 */ /* 0x000fe2000f8e003f */
[----:B------:R-:W-:Y:S01]  /*5730*/  BSSY B0, `(.L_x_64) ;  /* 0x00000e2000007945 */ /* 0x000fe20003800000 */
[----:B------:R-:W-:Y:S01]  /*5740*/  ULDC UR6, c[0x0][0x14] ;  /* 0x0000050000067ab9 */ /* 0x000fe20000000800 */
[----:B------:R-:W-:Y:S01]  /*5750*/  IMAD.MOV.U32 R12, RZ, RZ, 0x1 ;  /* 0x00000001ff0c7424 */ /* 0x000fe200078e00ff */
[----:B------:R-:W-:Y:S01]  /*5760*/  UIMAD.WIDE.U32 UR14, UR4, UR6, URZ ;  /* 0x00000006040e72a5 */ /* 0x000fe2000f8e003f */
[----:B------:R-:W-:Y:S01]  /*5770*/  PLOP3.LUT P0, PT, P0, P2, PT, 0x8a, 0x0 ;  /* 0x000000000000781c */ /* 0x000fe20000705172 */
[----:B------:R-:W-:Y:S01]  /*5780*/  UIMAD UR29, UR5, UR6, URZ ;  /* 0x00000006051d72a4 */ /* 0x000fe2000f8e023f */
[----:B------:R-:W-:Y:S01]  /*5790*/  LOP3.LUT R18, R19, 0x2, RZ, 0xfc, !PT ;  /* 0x0000000213127812 */ /* 0x000fe200078efcff */
[----:B------:R-:W-:Y:S01]  /*57a0*/  IMAD.MOV.U32 R10, RZ, RZ, 0x1 ;  /* 0x00000001ff0a7424 */ /* 0x000fe200078e00ff */
[----:B------:R-:W-:-:S02]  /*57b0*/  ULOP3.LUT UR21, URZ, UR21, URZ, 0x33, !UPT ;  /* 0x000000153f157292 */ /* 0x000fc4000f8e333f */
[----:B------:R-:W-:Y:S01]  /*57c0*/  UIADD3 UR29, UR15, UR29, URZ ;  /* 0x0000001d0f1d7290 */ /* 0x000fe2000fffe03f */
[----:B------:R-:W-:Y:S01]  /*57d0*/  ULDC.64 UR22, c[0x0][0x198] ;  /* 0x0000660000167ab9 */ /* 0x000fe20000000a00 */
[----:B0-----:R-:W-:-:S05]  /*57e0*/  VIADD R0, R0, 0xff ;  /* 0x000000ff00007836 */ /* 0x001fca0000000000 */
[----:B------:R-:W-:-:S04]  /*57f0*/  SHF.R.S32.HI R3, RZ, 0x1f, R0 ;  /* 0x0000001fff037819 */ /* 0x000fc80000011400 */
[----:B------:R-:W-:Y:S01]  /*5800*/  LEA.HI R3, R3, R0, RZ, 0x8 ;  /* 0x0000000003037211 */ /* 0x000fe200078f40ff */
[----:B------:R-:W-:-:S03]  /*5810*/  IMAD.MOV.U32 R0, RZ, RZ, RZ ;  /* 0x000000ffff007224 */ /* 0x000fc600078e00ff */
[----:B------:R-:W-:-:S07]  /*5820*/  SHF.R.S32.HI R11, RZ, 0x8, R3 ;  /* 0x00000008ff0b7819 */ /* 0x000fce0000011403 */
.L_x_76:
[----:B------:R-:W-:-:S03]  /*5830*/  UMOV UR4, 0xffffffff ;  /* 0xffffffff00047882 */ /* 0x000fc60000000000 */
[----:B------:R-:W-:Y:S05]  /*5840*/  BRA.DIV UR4, `(.L_x_65) ;  /* 0x0000000e04e87947 */ /* 0x000fea000b800000 */
[----:B------:R-:W-:-:S13]  /*5850*/  ELECT P6, URZ, PT ;  /* 0x00000000003f782f */ /* 0x000fda00038c0000 */
.L_x_85:
[----:B------:R-:W0:Y:S01]  /*5860*/  LDC R3, c[0x0][0x28c] ;  /* 0x0000a300ff037b82 */ /* 0x000e220000000800 */
[----:B------:R-:W-:Y:S01]  /*5870*/  BSSY B1, `(.L_x_66) ;  /* 0x0000059000017945 */ /* 0x000fe20003800000 */
[----:B0-----:R-:W-:-:S13]  /*5880*/  ISETP.LT.OR P6, PT, R3, 0x1, !P6 ;  /* 0x000000010300780c */ /* 0x001fda00077c1670 */
[----:B------:R-:W-:Y:S05]  /*5890*/  @P6 BRA `(.L_x_67) ;  /* 0x0000000400586947 */ /* 0x000fea0003800000 */
[----:B------:R-:W-:Y:S02]  /*58a0*/  IMAD R7, R7, 0xc0, RZ ;  /* 0x000000c007077824 */ /* 0x000fe400078e02ff */
[----:B------:R-:W-:Y:S02]  /*58b0*/  IMAD.SHL.U32 R9, R9, 0x10, RZ ;  /* 0x0000001009097824 */ /* 0x000fe400078e00ff */
[----:B------:R-:W-:Y:S02]  /*58c0*/  VIADD R15, R11, 0x1 ;  /* 0x000000010b0f7836 */ /* 0x000fe40000000000 */
[----:B------:R-:W-:Y:S02]  /*58d0*/  IMAD.MOV.U32 R20, RZ, RZ, RZ ;  /* 0x000000ffff147224 */ /* 0x000fe400078e00ff */
[----:B------:R-:W-:Y:S02]  /*58e0*/  IMAD.MOV.U32 R3, RZ, RZ, R10 ;  /* 0x000000ffff037224 */ /* 0x000fe400078e000a */
[----:B------:R-:W-:-:S07]  /*58f0*/  IMAD.MOV.U32 R4, RZ, RZ, R0 ;  /* 0x000000ffff047224 */ /* 0x000fce00078e0000 */
.L_x_71:
[----:B------:R-:W0:Y:S01]  /*5900*/  S2R R6, SR_CgaCtaId ;  /* 0x0000000000067919 */ /* 0x000e220000008800 */
[----:B------:R-:W-:-:S04]  /*5910*/  MOV R5, 0x400 ;  /* 0x0000040000057802 */ /* 0x000fc80000000f00 */
[----:B0-----:R-:W-:Y:S02]  /*5920*/  LEA R13, R6, R5, 0x18 ;  /* 0x00000005060d7211 */ /* 0x001fe400078ec0ff */
[----:B------:R-:W-:Y:S01]  /*5930*/  SHF.L.U32 R5, R3, 0x1f, RZ ;  /* 0x0000001f03057819 */ /* 0x000fe200000006ff */
[----:B------:R-:W0:Y:S02]  /*5940*/  @!P2 LDC R6, c[0x0][0x500] ;  /* 0x00014000ff06ab82 */ /* 0x000e240000000800 */
[----:B------:R-:W-:-:S04]  /*5950*/  IMAD R14, R4, 0x8, R13 ;  /* 0x00000008040e7824 */ /* 0x000fc800078e020d */
[----:B------:R-:W1:Y:S02]  /*5960*/  SYNCS.PHASECHK.TRANS64.TRYWAIT P1, [R14+URZ+0x10], R5 ;  /* 0x000010050e0075a7 */ /* 0x000e64000802017f */
[----:B-1----:R-:W-:Y:S05]  /*5970*/  @!P1 BRA `(.L_x_68) ;  /* 0x0000000c00bc9947 */ /* 0x002fea0003800000 */
.L_x_86:
[----:B-1----:R-:W-:Y:S01]  /*5980*/  PRMT R5, R18, 0x9910, RZ ;  /* 0x0000991012057816 */ /* 0x002fe200000000ff */
[----:B0-----:R0:W-:Y:S03]  /*5990*/  @!P2 SYNCS.ARRIVE.TRANS64 RZ, [R14+URZ], R6 ;  /* 0x000000060effa9a7 */ /* 0x0011e6000800003f */
[----:B------:R-:W-:-:S13]  /*59a0*/  ISETP.NE.AND P1, PT, R5, 0x2, PT ;  /* 0x000000020500780c */ /* 0x000fda0003f25270 */
[----:B0-----:R-:W-:Y:S05]  /*59b0*/  @P1 BRA `(.L_x_69) ;  /* 0x0000000000041947 */ /* 0x001fea0003800000 */
[----:B------:R-:W-:Y:S01]  /*59c0*/  BPT.TRAP 0x1 ;  /* 0x000000040000795c */ /* 0x000fe20000300000 */
.L_x_69:
[----:B------:R-:W-:Y:S05]  /*59d0*/  @P0 BRA `(.L_x_70) ;  /* 0x0000000000040947 */ /* 0x000fea0003800000 */
[----:B------:R-:W-:Y:S01]  /*59e0*/  BPT.TRAP 0x1 ;  /* 0x000000040000795c */ /* 0x000fe20000300000 */
.L_x_70:
[--C-:B------:R-:W-:Y:S01]  /*59f0*/  IMAD R5, R4, 0x18000, R13.reuse ;  /* 0x0001800004057824 */ /* 0x100fe200078e020d */
[----:B------:R-:W-:Y:S01]  /*5a00*/  R2UR UR10, R20 ;  /* 0x00000000140a72ca */ /* 0x000fe200000e0000 */
[----:B------:R-:W-:Y:S01]  /*5a10*/  IMAD R13, R4, 0x2000, R13 ;  /* 0x00002000040d7824 */ /* 0x000fe200078e020d */
[----:B------:R-:W-:Y:S01]  /*5a20*/  R2UR UR9, R14 ;  /* 0x000000000e0972ca */ /* 0x000fe200000e0000 */
[----:B------:R-:W-:Y:S01]  /*5a30*/  UIADD3 UR30, UP0, UR22, 0xf0, URZ ;  /* 0x000000f0161e7890 */ /* 0x000fe2000ff1e03f */
[----:B------:R-:W-:Y:S01]  /*5a40*/  R2UR UR40, R5 ;  /* 0x00000000052872ca */ /* 0x000fe200000e0000 */
[----:B------:R-:W-:Y:S01]  /*5a50*/  VIADD R15, R15, 0xffffffff ;  /* 0xffffffff0f0f7836 */ /* 0x000fe20000000000 */
[----:B------:R-:W-:Y:S01]  /*5a60*/  R2UR UR18, R13 ;  /* 0x000000000d1272ca */ /* 0x000fe200000e0000 */
[----:B------:R-:W-:Y:S01]  /*5a70*/  UIADD3.X UR31, URZ, UR23, URZ, UP0, !UPT ;  /* 0x000000173f1f7290 */ /* 0x000fe200087fe43f */
[----:B------:R-:W-:Y:S01]  /*5a80*/  R2UR UR11, R7 ;  /* 0x00000000070b72ca */ /* 0x000fe200000e0000 */
[----:B------:R-:W-:Y:S01]  /*5a90*/  UIADD3 UR6, UP1, UR22, 0x1f0, URZ ;  /* 0x000001f016067890 */ /* 0x000fe2000ff3e03f */
[----:B------:R-:W-:Y:S01]  /*5aa0*/  R2UR UR12, R8 ;  /* 0x00000000080c72ca */ /* 0x000fe200000e0000 */
[----:B------:R-:W-:Y:S01]  /*5ab0*/  UMOV UR4, 0x0 ;  /* 0x0000000000047882 */ /* 0x000fe20000000000 */
[----:B------:R-:W-:Y:S01]  /*5ac0*/  R2UR UR35, R9 ;  /* 0x00000000092372ca */ /* 0x000fe200000e0000 */
[----:B------:R-:W-:Y:S01]  /*5ad0*/  UIADD3 UR58, UR10, 0x40, URZ ;  /* 0x000000400a3a7890 */ /* 0x000fe2000fffe03f */
[----:B------:R-:W-:Y:S01]  /*5ae0*/  ISETP.GT.AND P3, PT, R15, 0x1, PT ;  /* 0x000000010f00780c */ /* 0x000fe20003f64270 */
[----:B------:R-:W-:Y:S01]  /*5af0*/  UIADD3 UR50, UR10, 0x80, URZ ;  /* 0x000000800a327890 */ /* 0x000fe2000fffe03f */
[----:B------:R-:W-:Y:S01]  /*5b00*/  VIADD R4, R4, 0x1 ;  /* 0x0000000104047836 */ /* 0x000fe20000000000 */
[----:B------:R-:W-:Y:S01]  /*5b10*/  UIADD3 UR8, UR40, 0x100, URZ ;  /* 0x0000010028087890 */ /* 0x000fe2000fffe03f */
[----:B------:R-:W-:Y:S01]  /*5b20*/  VIADD R20, R20, 0x100 ;  /* 0x0000010014147836 */ /* 0x000fe20000000000 */
[----:B------:R-:W-:-:S02]  /*5b30*/  UIADD3 UR56, UR40, 0x6100, URZ ;  /* 0x0000610028387890 */ /* 0x000fc4000fffe03f */
[----:B------:R-:W-:Y:S01]  /*5b40*/  UIADD3 UR48, UR40, 0xc100, URZ ;  /* 0x0000c10028307890 */ /* 0x000fe2000fffe03f */
[C---:B------:R-:W-:Y:S01]  /*5b50*/  ISETP.NE.AND P1, PT, R4.reuse, 0x2, PT ;  /* 0x000000020400780c */ /* 0x040fe20003f25270 */
[----:B------:R-:W-:Y:S02]  /*5b60*/  UIADD3 UR42, UR10, 0xc0, URZ ;  /* 0x000000c00a2a7890 */ /* 0x000fe4000fffe03f */
[----:B------:R-:W-:Y:S01]  /*5b70*/  UIADD3 UR40, UR40, 0x12100, URZ ;  /* 0x0001210028287890 */ /* 0x000fe2000fffe03f */
[----:B------:R-:W-:Y:S01]  /*5b80*/  SEL R6, RZ, 0x1, P1 ;  /* 0x00000001ff067807 */ /* 0x000fe20000800000 */
[----:B------:R-:W-:Y:S01]  /*5b90*/  UMOV UR5, 0x10000000 ;  /* 0x1000000000057882 */ /* 0x000fe20000000000 */
[----:B------:R-:W-:Y:S01]  /*5ba0*/  UIADD3.X UR7, URZ, UR23, URZ, UP1, !UPT ;  /* 0x000000173f077290 */ /* 0x000fe20008ffe43f */
[----:B------:R0:W-:Y:S01]  /*5bb0*/  UTMALDG.3D [UR8], [UR30], desc[UR4] ;  /* 0x000004081e0075b4 */ /* 0x0001e20008011000 */
[----:B------:R-:W-:Y:S01]  /*5bc0*/  UIADD3 UR32, UR18, 0x30100, URZ ;  /* 0x0003010012207890 */ /* 0x000fe2000fffe03f */
[----:B------:R-:W-:Y:S01]  /*5bd0*/  LOP3.LUT R3, R3, R6, RZ, 0x3c, !PT ;  /* 0x0000000603037212 */ /* 0x000fe200078e3cff */
[----:B------:R-:W-:Y:S01]  /*5be0*/  UIADD3 UR24, UR18, 0x30900, URZ ;  /* 0x0003090012187890 */ /* 0x000fe2000fffe03f */
[----:B------:R-:W-:Y:S01]  /*5bf0*/  SEL R4, R4, RZ, P1 ;  /* 0x000000ff04047207 */ /* 0x000fe20000800000 */
[----:B------:R-:W-:Y:S01]  /*5c00*/  UIADD3 UR16, UR18, 0x31100, URZ ;  /* 0x0003110012107890 */ /* 0x000fe2000fffe03f */
[----:B------:R-:W-:Y:S01]  /*5c10*/  UMOV UR57, UR9 ;  /* 0x0000000900397c82 */ /* 0x000fe20008000000 */
        /* <DEDUP_REMOVED lines=8> */
[----:B------:R1:W-:Y:S01]  /*5ca0*/  UTMALDG.3D [UR56], [UR30], desc[UR4] ;  /* 0x000004381e0075b4 */ /* 0x0003e20008011000 */
[----:B------:R-:W-:Y:S01]  /*5cb0*/  UMOV UR33, UR9 ;  /* 0x0000000900217c82 */ /* 0x000fe20008000000 */
[----:B------:R-:W-:Y:S01]  /*5cc0*/  UMOV UR34, UR10 ;  /* 0x0000000a00227c82 */ /* 0x000fe20008000000 */
[----:B------:R-:W-:Y:S01]  /*5cd0*/  UMOV UR36, UR12 ;  /* 0x0000000c00247c82 */ /* 0x000fe20008000000 */
[----:B------:R-:W-:Y:S01]  /*5ce0*/  UMOV UR25, UR9 ;  /* 0x0000000900197c82 */ /* 0x000fe20008000000 */
[----:B------:R-:W-:Y:S01]  /*5cf0*/  UMOV UR27, UR35 ;  /* 0x00000023001b7c82 */ /* 0x000fe20008000000 */
[----:B------:R-:W-:Y:S01]  /*5d00*/  UMOV UR28, UR12 ;  /* 0x0000000c001c7c82 */ /* 0x000fe20008000000 */
[----:B------:R-:W-:Y:S01]  /*5d10*/  UMOV UR26, UR58 ;  /* 0x0000003a001a7c82 */ /* 0x000fe20008000000 */
[----:B0-----:R-:W-:Y:S01]  /*5d20*/  UIADD3 UR8, UR18, 0x31900, URZ ;  /* 0x0003190012087890 */ /* 0x001fe2000fffe03f */
[----:B------:R1:W-:Y:S01]  /*5d30*/  UTMALDG.3D [UR48], [UR30], desc[UR4] ;  /* 0x000004301e0075b4 */ /* 0x0003e20008011000 */
[----:B------:R-:W-:Y:S01]  /*5d40*/  UMOV UR17, UR9 ;  /* 0x0000000900117c82 */ /* 0x000fe20008000000 */
[----:B------:R-:W-:Y:S01]  /*5d50*/  UMOV UR19, UR35 ;  /* 0x0000002300137c82 */ /* 0x000fe20008000000 */
[----:B------:R-:W-:Y:S01]  /*5d60*/  UMOV UR20, UR12 ;  /* 0x0000000c00147c82 */ /* 0x000fe20008000000 */
[----:B------:R-:W-:Y:S01]  /*5d70*/  UMOV UR18, UR50 ;  /* 0x0000003200127c82 */ /* 0x000fe20008000000 */
[----:B------:R-:W-:Y:S01]  /*5d80*/  UMOV UR11, UR35 ;  /* 0x00000023000b7c82 */ /* 0x000fe20008000000 */
[----:B------:R-:W-:Y:S01]  /*5d90*/  UMOV UR10, UR42 ;  /* 0x0000002a000a7c82 */ /* 0x000fe20008000000 */
[----:B------:R1:W-:Y:S01]  /*5da0*/  UTMALDG.3D [UR40], [UR30], desc[UR4] ;  /* 0x000004281e0075b4 */ /* 0x0003e20008011000 */
[----:B------:R1:W-:Y:S01]  /*5db0*/  UTMALDG.3D [UR32], [UR6], desc[UR4] ;  /* 0x00000420060075b4 */ /* 0x0003e20008011000 */
[----:B------:R1:W-:Y:S01]  /*5dc0*/  UTMALDG.3D [UR24], [UR6], desc[UR4] ;  /* 0x00000418060075b4 */ /* 0x0003e20008011000 */
[----:B------:R1:W-:Y:S01]  /*5dd0*/  UTMALDG.3D [UR16], [UR6], desc[UR4] ;  /* 0x00000410060075b4 */ /* 0x0003e20008011000 */
[----:B------:R1:W-:Y:S02]  /*5de0*/  UTMALDG.3D [UR8], [UR6], desc[UR4] ;  /* 0x00000408060075b4 */ /* 0x0003e40008011000 */
[----:B-1----:R-:W-:Y:S05]  /*5df0*/  @P3 BRA `(.L_x_71) ;  /* 0xfffffff800c03947 */ /* 0x002fea000383ffff */
.L_x_67:
[----:B------:R-:W-:Y:S05]  /*5e00*/  BSYNC B1 ;  /* 0x0000000000017941 */ /* 0x000fea0003800000 */
.L_x_66:
[----:B------:R-:W-:Y:S01]  /*5e10*/  LOP3.LUT P3, RZ, R12, 0xff, RZ, 0xc0, !PT ;  /* 0x000000ff0cff7812 */ /* 0x000fe2000786c0ff */
[----:B------:R-:W-:Y:S01]  /*5e20*/  IMAD.IADD R0, R11, 0x1, R0 ;  /* 0x000000010b007824 */ /* 0x000fe200078e0200 */
[----:B------:R-:W-:Y:S01]  /*5e30*/  IADD3 R2, P4, R2, UR14, RZ ;  /* 0x0000000e02027c10 */ /* 0x000fe2000ff9e0ff */
[----:B------:R-:W-:Y:S01]  /*5e40*/  ULDC.64 UR4, c[0x0][0x650] ;  /* 0x0001940000047ab9 */ /* 0x000fe20000000a00 */
[----:B------:R-:W-:Y:S01]  /*5e50*/  BSSY B1, `(.L_x_72) ;  /* 0x000006d000017945 */ /* 0x000fe20003800000 */
[----:B------:R-:W-:Y:S01]  /*5e60*/  IMAD.MOV.U32 R7, RZ, RZ, -0x1 ;  /* 0xffffffffff077424 */ /* 0x000fe200078e00ff */
[----:B------:R-:W-:Y:S01]  /*5e70*/  SHF.R.U32.HI R3, RZ, 0x1, R0 ;  /* 0x00000001ff037819 */ /* 0x000fe20000011600 */
[----:B------:R-:W-:Y:S01]  /*5e80*/  IMAD.MOV.U32 R9, RZ, RZ, -0x1 ;  /* 0xffffffffff097424 */ /* 0x000fe200078e00ff */
[----:B------:R-:W-:Y:S01]  /*5e90*/  ISETP.GT.U32.AND P1, PT, R0, 0x1, PT ;  /* 0x000000010000780c */ /* 0x000fe20003f24070 */
[----:B------:R-:W-:Y:S01]  /*5ea0*/  IMAD.MOV.U32 R8, RZ, RZ, -0x1 ;  /* 0xffffffffff087424 */ /* 0x000fe200078e00ff */
[----:B------:R-:W-:-:S02]  /*5eb0*/  LOP3.LUT R3, R3, 0x1, RZ, 0xc0, !PT ;  /* 0x0000000103037812 */ /* 0x000fc400078ec0ff */
[----:B------:R-:W-:Y:S01]  /*5ec0*/  ISETP.LT.U32.AND P1, PT, R11, 0x2, P1 ;  /* 0x000000020b00780c */ /* 0x000fe20000f21070 */
[----:B------:R-:W0:Y:S01]  /*5ed0*/  @P3 S2R R5, SR_CgaCtaId ;  /* 0x0000000000053919 */ /* 0x000e220000008800 */
[----:B------:R-:W-:Y:S02]  /*5ee0*/  @P3 MOV R4, 0x400 ;  /* 0x0000040000043802 */ /* 0x000fe40000000f00 */
[----:B------:R-:W-:Y:S02]  /*5ef0*/  IADD3.X R17, R17, UR29, RZ, P4, !PT ;  /* 0x0000001d11117c10 */ /* 0x000fe4000a7fe4ff */
[----:B------:R-:W-:Y:S02]  /*5f00*/  ISETP.GE.U32.AND P4, PT, R2, UR4, PT ;  /* 0x0000000402007c0c */ /* 0x000fe4000bf86070 */
[----:B------:R-:W-:Y:S02]  /*5f10*/  LOP3.LUT R0, R0, 0x1, RZ, 0xc0, !PT ;  /* 0x0000000100007812 */ /* 0x000fe400078ec0ff */
[----:B------:R-:W-:-:S02]  /*5f20*/  PRMT R12, RZ, 0x7610, R12 ;  /* 0x00007610ff0c7816 */ /* 0x000fc4000000000c */
[----:B0-----:R-:W-:-:S04]  /*5f30*/  @P3 LEA R4, R5, R4, 0x18 ;  /* 0x0000000405043211 */ /* 0x001fc800078ec0ff */
[----:B------:R0:W-:Y:S01]  /*5f40*/  @P3 SYNCS.ARRIVE.TRANS64.A1T0 RZ, [R4+URZ+0x38], RZ ;  /* 0x000038ff04ff39a7 */ /* 0x0001e2000810003f */
[----:B------:R-:W-:Y:S02]  /*5f50*/  ISETP.NE.U32.AND P3, PT, R3, 0x1, PT ;  /* 0x000000010300780c */ /* 0x000fe40003f65070 */
[----:B------:R-:W-:Y:S02]  /*5f60*/  SEL R3, RZ, 0x1, !P1 ;  /* 0x00000001ff037807 */ /* 0x000fe40004800000 */
[----:B------:R-:W-:Y:S02]  /*5f70*/  ISETP.GE.U32.AND.EX P1, PT, R17, UR5, PT, P4 ;  /* 0x0000000511007c0c */ /* 0x000fe4000bf26140 */
[----:B------:R-:W-:-:S04]  /*5f80*/  ISETP.GT.U32.AND P3, PT, R11, 0x1, !P3 ;  /* 0x000000010b00780c */ /* 0x000fc80005f64070 */
[----:B0-----:R-:W-:-:S04]  /*5f90*/  SEL R4, RZ, 0x1, !P3 ;  /* 0x00000001ff047807 */ /* 0x001fc80005800000 */
[--C-:B------:R-:W-:Y:S02]  /*5fa0*/  LOP3.LUT R10, R4, R10, R3.reuse, 0x96, !PT ;  /* 0x0000000a040a7212 */ /* 0x100fe400078e9603 */
[----:B------:R-:W-:Y:S01]  /*5fb0*/  PRMT R3, RZ, 0x7610, R3 ;  /* 0x00007610ff037816 */ /* 0x000fe20000000003 */
[----:B------:R-:W-:Y:S06]  /*5fc0*/  @P1 BRA `(.L_x_73) ;  /* 0x0000000400541947 */ /* 0x000fec0003800000 */
[----:B------:R-:W-:Y:S01]  /*5fd0*/  ULDC.64 UR4, c[0x0][0x628] ;  /* 0x00018a0000047ab9 */ /* 0x000fe20000000a00 */
[----:B------:R-:W0:Y:S01]  /*5fe0*/  S2R R14, SR_CTAID.X ;  /* 0x00000000000e7919 */ /* 0x000e220000002500 */
[----:B------:R-:W-:Y:S01]  /*5ff0*/  ISETP.NE.U32.AND P1, PT, RZ, UR4, PT ;  /* 0x00000004ff007c0c */ /* 0x000fe2000bf25070 */
[----:B------:R-:W-:Y:S01]  /*6000*/  ULDC UR7, c[0x0][0x630] ;  /* 0x00018c0000077ab9 */ /* 0x000fe20000000800 */
[----:B------:R-:W-:Y:S01]  /*6010*/  IMAD.MOV.U32 R4, RZ, RZ, R2 ;  /* 0x000000ffff047224 */ /* 0x000fe200078e0002 */
[----:B------:R-:W1:Y:S01]  /*6020*/  S2R R13, SR_CTAID.Y ;  /* 0x00000000000d7919 */ /* 0x000e620000002600 */
[----:B------:R-:W-:Y:S01]  /*6030*/  ISETP.NE.AND.EX P1, PT, RZ, UR5, PT, P1 ;  /* 0x00000005ff007c0c */ /* 0x000fe2000bf25310 */
[----:B------:R-:W-:-:S12]  /*6040*/  IMAD.MOV.U32 R5, RZ, RZ, R17 ;  /* 0x000000ffff057224 */ /* 0x000fd800078e0011 */
[----:B------:R-:W-:Y:S05]  /*6050*/  @!P1 BRA `(.L_x_74) ;  /* 0x0000000000289947 */ /* 0x000fea0003800000 */
[----:B------:R-:W-:Y:S02]  /*6060*/  ULDC UR6, c[0x0][0x634] ;  /* 0x00018d0000067ab9 */ /* 0x000fe40000000800 */
[----:B------:R-:W-:-:S05]  /*6070*/  IADD3 R9, P1, R2, UR6, RZ ;  /* 0x0000000602097c10 */ /* 0x000fca000ff3e0ff */
[----:B------:R-:W-:-:S04]  /*6080*/  IMAD.X R3, RZ, RZ, R17, P1 ;  /* 0x000000ffff037224 */ /* 0x000fc800008e0611 */
[----:B------:R-:W-:-:S04]  /*6090*/  IMAD.WIDE.U32 R6, R3, UR4, RZ ;  /* 0x0000000403067c25 */ /* 0x000fc8000f8e00ff */
[----:B------:R-:W-:-:S04]  /*60a0*/  IMAD.WIDE.U32 R6, P1, R9, UR5, R6 ;  /* 0x0000000509067c25 */ /* 0x000fc8000f820006 */
[----:B------:R-:W-:-:S04]  /*60b0*/  IMAD.WIDE.U32 R8, R9, UR4, RZ ;  /* 0x0000000409087c25 */ /* 0x000fc8000f8e00ff */
[----:B------:R-:W-:Y:S01]  /*60c0*/  IMAD.X R5, RZ, RZ, RZ, P1 ;  /* 0x000000ffff057224 */ /* 0x000fe200008e06ff */
[----:B------:R-:W-:Y:S01]  /*60d0*/  IADD3 RZ, P1, R9, R6, RZ ;  /* 0x0000000609ff7210 */ /* 0x000fe20007f3e0ff */
[----:B------:R-:W-:-:S04]  /*60e0*/  IMAD.MOV.U32 R4, RZ, RZ, R7 ;  /* 0x000000ffff047224 */ /* 0x000fc800078e0007 */
[----:B------:R-:W-:-:S08]  /*60f0*/  IMAD.WIDE.U32.X R4, R3, UR5, R4, P1 ;  /* 0x0000000503047c25 */ /* 0x000fd000088e0404 */
.L_x_74:
[--C-:B------:R-:W-:Y:S01]  /*6100*/  SHF.R.U64 R8, R4, UR7, R5.reuse ;  /* 0x0000000704087c19 */ /* 0x100fe20008001205 */
[----:B------:R-:W-:Y:S01]  /*6110*/  ULDC.64 UR4, c[0x0][0x620] ;  /* 0x0001880000047ab9 */ /* 0x000fe20000000a00 */
[----:B------:R-:W-:Y:S01]  /*6120*/  SHF.R.U32.HI R3, RZ, UR7, R5 ;  /* 0x00000007ff037c19 */ /* 0x000fe20008011605 */
[----:B------:R-:W-:Y:S01]  /*6130*/  ULDC.64 UR6, c[0x0][0x640] ;  /* 0x0001900000067ab9 */ /* 0x000fe20000000a00 */
[----:B------:R-:W-:Y:S01]  /*6140*/  IADD3 R7, P1, RZ, -R8, RZ ;  /* 0x80000008ff077210 */ /* 0x000fe20007f3e0ff */
[----:B------:R-:W2:Y:S01]  /*6150*/  LDC R20, c[0x0][0x148] ;  /* 0x00005200ff147b82 */ /* 0x000ea20000000800 */
[----:B0-----:R-:W-:-:S03]  /*6160*/  I2FP.F32.U32 R9, R14 ;  /* 0x0000000e00097245 */ /* 0x001fc60000201000 */
[----:B------:R-:W-:Y:S01]  /*6170*/  IMAD.X R3, RZ, RZ, ~R3, P1 ;  /* 0x000000ffff037224 */ /* 0x000fe200008e0e03 */
[----:B------:R-:W-:-:S03]  /*6180*/  ISETP.NE.U32.AND P1, PT, RZ, UR6, PT ;  /* 0x00000006ff007c0c */ /* 0x000fc6000bf25070 */
[----:B------:R-:W-:Y:S01]  /*6190*/  IMAD R6, R3, UR4, RZ ;  /* 0x0000000403067c24 */ /* 0x000fe2000f8e02ff */
[----:B------:R-:W-:Y:S01]  /*61a0*/  ISETP.NE.AND.EX P1, PT, RZ, UR7, PT, P1 ;  /* 0x00000007ff007c0c */ /* 0x000fe2000bf25310 */
[----:B------:R-:W-:Y:S02]  /*61b0*/  IMAD.MOV.U32 R3, RZ, RZ, R17 ;  /* 0x000000ffff037224 */ /* 0x000fe400078e0011 */
[----:B------:R-:W-:Y:S01]  /*61c0*/  IMAD.WIDE.U32 R4, R7, UR4, R2 ;  /* 0x0000000407047c25 */ /* 0x000fe2000f8e0002 */
[----:B------:R-:W-:-:S03]  /*61d0*/  ULDC UR4, c[0x0][0x150] ;  /* 0x0000540000047ab9 */ /* 0x000fc60000000800 */
[----:B------:R-:W-:Y:S01]  /*61e0*/  FMUL R9, R9, UR4 ;  /* 0x0000000409097c20 */ /* 0x000fe20008400000 */
[----:B------:R-:W-:Y:S01]  /*61f0*/  IMAD R3, R7, UR5, R6 ;  /* 0x0000000507037c24 */ /* 0x000fe2000f8e0206 */
[----:B------:R-:W-:Y:S01]  /*6200*/  ULDC UR4, c[0x0][0x618] ;  /* 0x0001860000047ab9 */ /* 0x000fe20000000800 */
[----:B------:R-:W0:Y:S01]  /*6210*/  LDC R7, c[0x0][0x144] ;  /* 0x00005100ff077b82 */ /* 0x000e220000000800 */
[----:B------:R-:W-:Y:S01]  /*6220*/  ULDC UR5, c[0x0][0x154] ;  /* 0x0000550000057ab9 */ /* 0x000fe20000000800 */
[----:B------:R-:W-:Y:S01]  /*6230*/  IMAD.IADD R5, R5, 0x1, R3 ;  /* 0x0000000105057824 */ /* 0x000fe200078e0203 */
[----:B------:R-:W3:Y:S04]  /*6240*/  F2I.U32.TRUNC.NTZ R9, R9 ;  /* 0x0000000900097305 */ /* 0x000ee8000020f000 */
[----:B------:R-:W-:-:S02]  /*6250*/  SHF.R.U64 R3, R4, UR4, R5 ;  /* 0x0000000404037c19 */ /* 0x000fc40008001205 */
[----:B-1----:R-:W-:-:S05]  /*6260*/  I2FP.F32.U32 R4, R13 ;  /* 0x0000000d00047245 */ /* 0x002fca0000201000 */
[----:B------:R-:W-:Y:S01]  /*6270*/  FMUL R21, R4, UR5 ;  /* 0x0000000504157c20 */ /* 0x000fe20008400000 */
[----:B------:R-:W-:Y:S01]  /*6280*/  SHF.R.U32.HI R4, RZ, UR4, R5 ;  /* 0x00000004ff047c19 */ /* 0x000fe20008011605 */
[----:B------:R-:W-:Y:S01]  /*6290*/  ULDC UR4, c[0x0][0x608] ;  /* 0x0001820000047ab9 */ /* 0x000fe20000000800 */
[----:B------:R-:W-:Y:S01]  /*62a0*/  ULDC UR5, c[0x0][0x648] ;  /* 0x0001920000057ab9 */ /* 0x000fe20000000800 */
[----:B---3--:R-:W-:Y:S01]  /*62b0*/  IMAD.MOV R5, RZ, RZ, -R9 ;  /* 0x000000ffff057224 */ /* 0x008fe200078e0a09 */
[--C-:B------:R-:W-:Y:S01]  /*62c0*/  SHF.R.U64 R15, R3, UR4, R4.reuse ;  /* 0x00000004030f7c19 */ /* 0x100fe20008001204 */
[----:B------:R-:W1:Y:S01]  /*62d0*/  F2I.U32.TRUNC.NTZ R21, R21 ;  /* 0x0000001500157305 */ /* 0x000e62000020f000 */
[----:B------:R-:W-:Y:S01]  /*62e0*/  SHF.R.U32.HI R4, RZ, UR4, R4 ;  /* 0x00000004ff047c19 */ /* 0x000fe20008011604 */
[----:B------:R-:W-:Y:S01]  /*62f0*/  ULDC UR4, c[0x0][0x658] ;  /* 0x0001960000047ab9 */ /* 0x000fe20000000800 */
[----:B0-----:R-:W-:Y:S02]  /*6300*/  IMAD R14, R7, R5, R14 ;  /* 0x00000005070e7224 */ /* 0x001fe400078e020e */
[----:B------:R-:W-:-:S02]  /*6310*/  SHF.R.U64 R9, R15, UR4, R4 ;  /* 0x000000040f097c19 */ /* 0x000fc40008001204 */
[----:B------:R-:W-:-:S03]  /*6320*/  SHF.R.U32.HI R23, RZ, UR4, R4 ;  /* 0x00000004ff177c19 */ /* 0x000fc60008011604 */
[----:B------:R-:W-:Y:S02]  /*6330*/  IMAD.MOV.U32 R4, RZ, RZ, R9 ;  /* 0x000000ffff047224 */ /* 0x000fe400078e0009 */
[----:B------:R-:W-:Y:S01]  /*6340*/  IMAD.MOV.U32 R5, RZ, RZ, R23 ;  /* 0x000000ffff057224 */ /* 0x000fe200078e0017 */
[----:B-12---:R-:W-:Y:S06]  /*6350*/  @!P1 BRA `(.L_x_75) ;  /* 0x0000000000289947 */ /* 0x006fec0003800000 */
[----:B------:R-:W-:Y:S02]  /*6360*/  ULDC UR4, c[0x0][0x64c] ;  /* 0x0001930000047ab9 */ /* 0x000fe40000000800 */
[----:B------:R-:W-:-:S05]  /*6370*/  IADD3 R5, P1, R9, UR4, RZ ;  /* 0x0000000409057c10 */ /* 0x000fca000ff3e0ff */
[----:B------:R-:W-:-:S04]  /*6380*/  IMAD.X R23, RZ, RZ, R23, P1 ;  /* 0x000000ffff177224 */ /* 0x000fc800008e0617 */
[----:B------:R-:W-:-:S04]  /*6390*/  IMAD.WIDE.U32 R6, R23, UR6, RZ ;  /* 0x0000000617067c25 */ /* 0x000fc8000f8e00ff */
[----:B------:R-:W-:-:S04]  /*63a0*/  IMAD.WIDE.U32 R6, P1, R5, UR7, R6 ;  /* 0x0000000705067c25 */ /* 0x000fc8000f820006 */
[----:B------:R-:W-:-:S04]  /*63b0*/  IMAD.WIDE.U32 R4, R5, UR6, RZ ;  /* 0x0000000605047c25 */ /* 0x000fc8000f8e00ff */
[----:B------:R-:W-:Y:S01]  /*63c0*/  IMAD.MOV.U32 R4, RZ, RZ, R7 ;  /* 0x000000ffff047224 */ /* 0x000fe200078e0007 */
[----:B------:R-:W-:Y:S01]  /*63d0*/  IADD3 RZ, P3, R5, R6, RZ ;  /* 0x0000000605ff7210 */ /* 0x000fe20007f7e0ff */
[----:B------:R-:W-:-:S04]  /*63e0*/  IMAD.X R5, RZ, RZ, RZ, P1 ;  /* 0x000000ffff057224 */ /* 0x000fc800008e06ff */
[----:B------:R-:W-:-:S08]  /*63f0*/  IMAD.WIDE.U32.X R4, R23, UR7, R4, P3 ;  /* 0x0000000717047c25 */ /* 0x000fd000098e0404 */
.L_x_75:
[----:B------:R-:W-:Y:S01]  /*6400*/  ISETP.NE.AND P1, PT, R16, 0x1, PT ;  /* 0x000000011000780c */ /* 0x000fe20003f25270 */
[----:B------:R-:W-:Y:S01]  /*6410*/  ULDC UR4, c[0x0][0x600] ;  /* 0x0001800000047ab9 */ /* 0x000fe20000000800 */
[----:B------:R-:W-:Y:S01]  /*6420*/  SHF.R.U64 R4, R4, UR5, R5 ;  /* 0x0000000504047c19 */ /* 0x000fe20008001205 */
[----:B------:R-:W-:Y:S01]  /*6430*/  UIADD3 UR5, UR4, -0x1, URZ ;  /* 0xffffffff04057890 */ /* 0x000fe2000fffe03f */
[----:B------:R-:W-:Y:S01]  /*6440*/  LOP3.LUT R15, R15, UR21, RZ, 0xc0, !PT ;  /* 0x000000150f0f7c12 */ /* 0x000fe2000f8ec0ff */
[----:B------:R-:W-:Y:S01]  /*6450*/  IMAD.MOV R21, RZ, RZ, -R21 ;  /* 0x000000ffff157224 */ /* 0x000fe200078e0a15 */
[----:B------:R-:W-:Y:S01]  /*6460*/  ULDC UR6, c[0x0][0x638] ;  /* 0x00018e0000067ab9 */ /* 0x000fe20000000800 */
[----:B------:R-:W-:Y:S02]  /*6470*/  IMAD.MOV R6, RZ, RZ, -R4 ;  /* 0x000000ffff067224 */ /* 0x000fe400078e0a04 */
[----:B------:R-:W-:Y:S01]  /*6480*/  IMAD R15, R4, UR13, R15 ;  /* 0x0000000d040f7c24 */ /* 0x000fe2000f8e020f */
[----:B------:R-:W-:Y:S01]  /*6490*/  LOP3.LUT R4, R3, UR5, RZ, 0xc0, !PT ;  /* 0x0000000503047c12 */ /* 0x000fe2000f8ec0ff */
[----:B------:R-:W-:Y:S01]  /*64a0*/  IMAD R9, R6, UR6, R9 ;  /* 0x0000000606097c24 */ /* 0x000fe2000f8e0209 */
[----:B------:R-:W-:Y:S01]  /*64b0*/  ULDC UR5, c[0x0][0x610] ;  /* 0x0001840000057ab9 */ /* 0x000fe20000000800 */
[----:B------:R-:W-:-:S02]  /*64c0*/  @P1 IMAD R14, R20, R21, R13 ;  /* 0x00000015140e1224 */ /* 0x000fc400078e020d */
[----:B------:R-:W-:Y:S02]  /*64d0*/  IMAD R7, R9, UR4, R4 ;  /* 0x0000000409077c24 */ /* 0x000fe4000f8e0204 */
[----:B------:R-:W-:Y:S02]  /*64e0*/  IMAD R14, R15, UR5, R14 ;  /* 0x000000050f0e7c24 */ /* 0x000fe4000f8e020e */
[----:B------:R-:W-:-:S03]  /*64f0*/  IMAD.MOV.U32 R3, RZ, RZ, 0x1 ;  /* 0x00000001ff037424 */ /* 0x000fc600078e00ff */
[----:B------:R-:W-:Y:S02]  /*6500*/  SEL R9, R7, R14, !P1 ;  /* 0x0000000e07097207 */ /* 0x000fe40004800000 */
[----:B------:R-:W-:-:S07]  /*6510*/  SEL R7, R14, R7, !P1 ;  /* 0x000000070e077207 */ /* 0x000fce0004800000 */
.L_x_73:
[----:B------:R-:W-:Y:S05]  /*6520*/  BSYNC B1 ;  /* 0x0000000000017941 */ /* 0x000fea0003800000 */
.L_x_72:
[----:B------:R-:W-:-:S13]  /*6530*/  LOP3.LUT P1, RZ, R3, 0xff, RZ, 0xc0, !PT ;  /* 0x000000ff03ff7812 */ /* 0x000fda000782c0ff */
[----:B------:R-:W-:Y:S05]  /*6540*/  @P1 BRA `(.L_x_76) ;  /* 0xfffffff000b81947 */ /* 0x000fea000383ffff */
[----:B------:R-:W-:Y:S05]  /*6550*/  BSYNC B0 ;  /* 0x0000000000007941 */ /* 0x000fea0003800000 */
.L_x_64:
[----:B------:R-:W-:-:S03]  /*6560*/  UMOV UR4, 0xffffffff ;  /* 0xffffffff00047882 */ /* 0x000fc60000000000 */
[----:B------:R-:W-:Y:S05]  /*6570*/  BRA.DIV UR4, `(.L_x_77) ;  /* 0x0000000204d07947 */ /* 0x000fea000b800000 */
[----:B------:R-:W-:-:S13]  /*6580*/  ELECT P6, URZ, PT ;  /* 0x00000000003f782f */ /* 0x000fda00038c0000 */
.L_x_89:
[----:B------:R-:W-:Y:S04]  /*6590*/  BSSY B0, `(.L_x_78) ;  /* 0x0000019000007945 */ /* 0x000fe80003800000 */
[----:B------:R-:W-:Y:S05]  /*65a0*/  @!P6 BRA `(.L_x_79) ;  /* 0x00000000005ce947 */ /* 0x000fea0003800000 */
[----:B------:R-:W-:-:S04]  /*65b0*/  LOP3.LUT R19, R19, 0x2, RZ, 0xfc, !PT ;  /* 0x0000000213137812 */ /* 0x000fc800078efcff */
[----:B------:R-:W-:-:S13]  /*65c0*/  ISETP.NE.AND P0, PT, R19, 0x3, PT ;  /* 0x000000031300780c */ /* 0x000fda0003f05270 */
[----:B------:R-:W-:Y:S05]  /*65d0*/  @!P0 BRA `(.L_x_80) ;  /* 0x0000000000048947 */ /* 0x000fea0003800000 */
[----:B------:R-:W-:Y:S01]  /*65e0*/  BPT.TRAP 0x1 ;  /* 0x000000040000795c */ /* 0x000fe20000300000 */
.L_x_80:
[----:B------:R-:W0:Y:S01]  /*65f0*/  S2R R3, SR_CgaCtaId ;  /* 0x0000000000037919 */ /* 0x000e220000008800 */
[----:B------:R-:W-:-:S04]  /*6600*/  MOV R2, 0x400 ;  /* 0x0000040000027802 */ /* 0x000fc80000000f00 */
[----:B0-----:R-:W-:Y:S02]  /*6610*/  LEA R3, R3, R2, 0x18 ;  /* 0x0000000203037211 */ /* 0x001fe400078ec0ff */
[----:B------:R-:W-:-:S03]  /*6620*/  SHF.L.U32 R2, R10, 0x1f, RZ ;  /* 0x0000001f0a027819 */ /* 0x000fc600000006ff */
[----:B------:R-:W-:-:S04]  /*6630*/  VIADD R3, R3, 0x10 ;  /* 0x0000001003037836 */ /* 0x000fc80000000000 */
[C---:B------:R-:W-:Y:S02]  /*6640*/  IMAD R7, R0.reuse, 0x8, R3 ;  /* 0x0000000800077824 */ /* 0x040fe400078e0203 */
[----:B------:R-:W-:Y:S02]  /*6650*/  VIADD R0, R0, 0x1 ;  /* 0x0000000100007836 */ /* 0x000fe40000000000 */
[----:B------:R-:W0:Y:S03]  /*6660*/  SYNCS.PHASECHK.TRANS64.TRYWAIT P0, [R7+URZ], R2 ;  /* 0x00000002070075a7 */ /* 0x000e26000800017f */
[----:B------:R-:W-:-:S04]  /*6670*/  ISETP.NE.AND P1, PT, R0, 0x2, PT ;  /* 0x000000020000780c */ /* 0x000fc80003f25270 */
[----:B------:R-:W-:Y:S02]  /*6680*/  SEL R5, RZ, 0x1, P1 ;  /* 0x00000001ff057807 */ /* 0x000fe40000800000 */
[----:B------:R-:W-:Y:S02]  /*6690*/  SEL R0, R0, RZ, P1 ;  /* 0x000000ff00007207 */ /* 0x000fe40000800000 */
[----:B------:R-:W-:Y:S01]  /*66a0*/  LOP3.LUT R5, R10, R5, RZ, 0x3c, !PT ;  /* 0x000000050a057212 */ /* 0x000fe200078e3cff */
[----:B0-----:R-:W-:Y:S06]  /*66b0*/  @!P0 BRA `(.L_x_81) ;  /* 0x0000000000a08947 */ /* 0x001fec0003800000 */
.L_x_90:
[----:B------:R-:W-:Y:S01]  /*66c0*/  IMAD R3, R0, 0x8, R3 ;  /* 0x0000000800037824 */ /* 0x000fe200078e0203 */
[----:B------:R-:W-:-:S07]  /*66d0*/  SHF.L.U32 R0, R5, 0x1f, RZ ;  /* 0x0000001f05007819 */ /* 0x000fce00000006ff */
.L_x_82:
[----:B-1----:R1:W2:Y:S02]  /*66e0*/  SYNCS.PHASECHK.TRANS64.TRYWAIT P0, [R3+URZ], R0 ;  /* 0x00000000030075a7 */ /* 0x0022a4000800017f */
[----:B--2---:R-:W-:Y:S05]  /*66f0*/  @!P0 NANOSLEEP.SYNCS 0x989680 ;  /* 0x009896800000895d */ /* 0x004fea0003900000 */
[----:B------:R-:W2:Y:S02]  /*6700*/  @!P0 SYNCS.PHASECHK.TRANS64 P0, [R3+URZ], R0 ;  /* 0x00000000030085a7 */ /* 0x000ea4000800007f */
[----:B--2---:R-:W-:Y:S05]  /*6710*/  @!P0 BRA `(.L_x_82) ;  /* 0xfffffffc00f08947 */ /* 0x004fea000383ffff */
.L_x_79:
[----:B------:R-:W-:Y:S05]  /*6720*/  BSYNC B0 ;  /* 0x0000000000007941 */ /* 0x000fea0003800000 */
.L_x_78:
[----:B------:R-:W-:Y:S05]  /*6730*/  EXIT ;  /* 0x000000000000794d */ /* 0x000fea0003800000 */
.L_x_17:
[----:B---3--:R3:W4:Y:S02]  /*6740*/  SYNCS.PHASECHK.TRANS64.TRYWAIT P1, [R3+URZ], R0 ;  /* 0x00000000030075a7 */ /* 0x008724000802017f */
[----:B----4-:R-:W-:Y:S05]  /*6750*/  @!P1 NANOSLEEP.SYNCS 0x989680 ;  /* 0x009896800000995d */ /* 0x010fea0003900000 */
[----:B------:R-:W4:Y:S02]  /*6760*/  @!P1 SYNCS.PHASECHK.TRANS64 P1, [R3+URZ], R0 ;  /* 0x00000000030095a7 */ /* 0x000f24000802007f */
[----:B----4-:R-:W-:Y:S05]  /*6770*/  @!P1 BRA `(.L_x_17) ;  /* 0xfffffffc00f09947 */ /* 0x010fea000383ffff */
[----:B------:R-:W-:Y:S05]  /*6780*/  BRA `(.L_x_16) ;  /* 0xffffffa8009c7947 */ /* 0x000fea000383ffff */
.L_x_22:
[----:B-1----:R-:W-:-:S04]  /*6790*/  IMAD.U32 R4, RZ, RZ, UR9 ;  /* 0x00000009ff047e24 */ /* 0x002fc8000f8e00ff */
[----:B------:R1:W2:Y:S03]  /*67a0*/  SYNCS.PHASECHK.TRANS64.TRYWAIT P1, [R4+URZ], R3 ;  /* 0x00000003040075a7 */ /* 0x0002a6000802017f */
[----:B--2---:R-:W-:Y:S05]  /*67b0*/  @!P1 NANOSLEEP.SYNCS 0x989680 ;  /* 0x009896800000995d */ /* 0x004fea0003900000 */
[----:B------:R-:W2:Y:S02]  /*67c0*/  @!P1 SYNCS.PHASECHK.TRANS64 P1, [R4+URZ], R3 ;  /* 0x00000003040095a7 */ /* 0x000ea4000802007f */
[----:B--2---:R-:W-:Y:S05]  /*67d0*/  @!P1 BRA `(.L_x_22) ;  /* 0xfffffffc00ec9947 */ /* 0x004fea000383ffff */
[----:B------:R-:W-:Y:S05]  /*67e0*/  BRA `(.L_x_21) ;  /* 0xffffffb800507947 */ /* 0x000fea000383ffff */
.L_x_65:
[----:B------:R-:W-:Y:S01]  /*67f0*/  BSSY B1, `(.L_x_83) ;  /* 0x0000006000017945 */ /* 0x000fe20003800000 */
[----:B------:R-:W-:-:S07]  /*6800*/  IMAD.MOV.U32 R15, RZ, RZ, -0x1 ;  /* 0xffffffffff0f7424 */ /* 0x000fce00078e00ff */
[----:B------:R-:W-:Y:S05]  /*6810*/  WARPSYNC.COLLECTIVE R15, `(.L_x_84) ;  /* 0x000000000f0c7348 */ /* 0x000fea0003c00000 */
[----:B------:R-:W-:Y:S02]  /*6820*/  ELECT P6, UR62, PT ;  /* 0x00000000003e782f */ /* 0x000fe400038c0000 */
[----:B------:R-:W-:Y:S01]  /*6830*/  MOV R14, UR62 ;  /* 0x0000003e000e7c02 */ /* 0x000fe20008000f00 */
[----:B------:R-:W-:Y:S10]  /*6840*/  ENDCOLLECTIVE ;  /* 0x000000000000791b */ /* 0x000ff40003800000 */
.L_x_84:
[----:B------:R-:W-:Y:S05]  /*6850*/  BSYNC B1 ;  /* 0x0000000000017941 */ /* 0x000fea0003800000 */
.L_x_83:
[----:B------:R-:W-:Y:S05]  /*6860*/  BRA `(.L_x_85) ;  /* 0xffffffec00fc7947 */ /* 0x000fea000383ffff */
.L_x_68:
[----:B-1----:R1:W2:Y:S02]  /*6870*/  SYNCS.PHASECHK.TRANS64.TRYWAIT P1, [R14+URZ+0x10], R5 ;  /* 0x000010050e0075a7 */ /* 0x0022a4000802017f */
[----:B--2---:R-:W-:Y:S05]  /*6880*/  @!P1 NANOSLEEP.SYNCS 0x989680 ;  /* 0x009896800000995d */ /* 0x004fea0003900000 */
[----:B------:R-:W2:Y:S02]  /*6890*/  @!P1 SYNCS.PHASECHK.TRANS64 P1, [R14+URZ+0x10], R5 ;  /* 0x000010050e0095a7 */ /* 0x000ea4000802007f */
[----:B--2---:R-:W-:Y:S05]  /*68a0*/  @!P1 BRA `(.L_x_68) ;  /* 0xfffffffc00f09947 */ /* 0x004fea000383ffff */
[----:B------:R-:W-:Y:S05]  /*68b0*/  BRA `(.L_x_86) ;  /* 0xfffffff000307947 */ /* 0x000fea000383ffff */
.L_x_77:
[----:B------:R-:W-:Y:S01]  /*68c0*/  BSSY B0, `(.L_x_87) ;  /* 0x0000006000007945 */ /* 0x000fe20003800000 */
[----:B------:R-:W-:-:S07]  /*68d0*/  IMAD.MOV.U32 R15, RZ, RZ, -0x1 ;  /* 0xffffffffff0f7424 */ /* 0x000fce00078e00ff */
[----:B------:R-:W-:Y:S05]  /*68e0*/  WARPSYNC.COLLECTIVE R15, `(.L_x_88) ;  /* 0x000000000f0c7348 */ /* 0x000fea0003c00000 */
[----:B------:R-:W-:Y:S02]  /*68f0*/  ELECT P6, UR62, PT ;  /* 0x00000000003e782f */ /* 0x000fe400038c0000 */
[----:B------:R-:W-:Y:S01]  /*6900*/  MOV R14, UR62 ;  /* 0x0000003e000e7c02 */ /* 0x000fe20008000f00 */
[----:B------:R-:W-:Y:S10]  /*6910*/  ENDCOLLECTIVE ;  /* 0x000000000000791b */ /* 0x000ff40003800000 */
.L_x_88:
[----:B------:R-:W-:Y:S05]  /*6920*/  BSYNC B0 ;  /* 0x0000000000007941 */ /* 0x000fea0003800000 */
.L_x_87:
[----:B------:R-:W-:Y:S05]  /*6930*/  BRA `(.L_x_89) ;  /* 0xfffffffc00147947 */ /* 0x000fea000383ffff */
.L_x_81:
[----:B0-----:R0:W1:Y:S02]  /*6940*/  SYNCS.PHASECHK.TRANS64.TRYWAIT P0, [R7+URZ], R2 ;  /* 0x00000002070075a7 */ /* 0x001064000800017f */
[----:B-1----:R-:W-:Y:S05]  /*6950*/  @!P0 NANOSLEEP.SYNCS 0x989680 ;  /* 0x009896800000895d */ /* 0x002fea0003900000 */
[----:B------:R-:W1:Y:S02]  /*6960*/  @!P0 SYNCS.PHASECHK.TRANS64 P0, [R7+URZ], R2 ;  /* 0x00000002070085a7 */ /* 0x000e64000800007f */
[----:B-1----:R-:W-:Y:S05]  /*6970*/  @!P0 BRA `(.L_x_81) ;  /* 0xfffffffc00f08947 */ /* 0x002fea000383ffff */
[----:B------:R-:W-:Y:S05]  /*6980*/  BRA `(.L_x_90) ;  /* 0xfffffffc004c7947 */ /* 0x000fea000383ffff */
.L_x_91:
[----:B------:R-:W-:-:S00]  /*6990*/  BRA `(.L_x_91) ;  /* 0xfffffffc00fc7947 */ /* 0x000fc0000383ffff */
[----:B------:R-:W-:-:S00]  /*69a0*/  NOP ;  /* 0x0000000000007918 */ /* 0x000fc00000000000 */
        /* <DEDUP_REMOVED lines=13> */
.L_x_92:


//--------------------- .nv.global.init           --------------------------
	.section	.nv.global.init,"aw",@progbits
.nv.global.init:
	.type		$str$22,@object
	.size		$str$22,($str$23 - $str$22)
$str$22:
        /*0000*/ 	.byte	0x6b, 0x5f, 0x74, 0x69, 0x6c, 0x65, 0x5f, 0x63, 0x6f, 0x75, 0x6e, 0x74, 0x20, 0x3e, 0x3d, 0x20
        /*0010*/ 	.byte	0x31, 0x00
	.type		$str$23,@object
	.size		$str$23,(__unnamed_1 - $str$23)
$str$23:
        /*0012*/ 	.byte	0x2f, 0x74, 0x6d, 0x70, 0x2f, 0x63, 0x75, 0x74, 0x6c, 0x61, 0x73, 0x73, 0x5f, 0x73, 0x77, 0x65
        /*0022*/ 	.byte	0x65, 0x70, 0x5f, 0x73, 0x72, 0x63, 0x2f, 0x69, 0x6e, 0x63, 0x6c, 0x75, 0x64, 0x65, 0x2f, 0x63
        /*0032*/ 	.byte	0x75, 0x74, 0x6c, 0x61, 0x73, 0x73, 0x2f, 0x67, 0x65, 0x6d, 0x6d, 0x2f, 0x63, 0x6f, 0x6c, 0x6c
        /*0042*/ 	.byte	0x65, 0x63, 0x74, 0x69, 0x76, 0x65, 0x2f, 0x73, 0x6d, 0x39, 0x30, 0x5f, 0x6d, 0x6d, 0x61, 0x5f
        /*0052*/ 	.byte	0x74, 0x6d, 0x61, 0x5f, 0x67, 0x6d, 0x6d, 0x61, 0x5f, 0x73, 0x73, 0x5f, 0x77, 0x61, 0x72, 0x70
        /*0062*/ 	.byte	0x73, 0x70, 0x65, 0x63, 0x69, 0x61, 0x6c, 0x69, 0x7a, 0x65, 0x64, 0x2e, 0x68, 0x70, 0x70, 0x00
	.type		__unnamed_1,@object
	.size		__unnamed_1,(.L_0 - __unnamed_1)
__unnamed_1:
        /*0072*/ 	.byte	0x76, 0x6f, 0x69, 0x64, 0x20, 0x63, 0x75, 0x74, 0x6c, 0x61, 0x73, 0x73, 0x3a, 0x3a, 0x67, 0x65
        /* <DEDUP_REMOVED lines=180> */
        /*0bc2*/ 	.byte	0x79, 0x5d, 0x00
.L_0:


//--------------------- .nv.shared._ZN7cutlass13device_kernelINS_4gemm6kernel13GemmUniversalIN4cute5tupleIJiiiiEEENS1_10collective13CollectiveMmaINS1_34MainloopSm90TmaGmmaWarpSpecializedILi2ENS5_IJNS4_1CILi1EEESB_SB_EEENS1_35KernelTmaWarpSpecializedCooperativeEEENS5_IJNSA_ILi192EEENSA_ILi16EEENSA_ILi256EEEEEENS_10bfloat16_tENS5_IJlSB_lEEESJ_SK_NS4_8TiledMMAINS4_8MMA_AtomIJNS4_4SM904GMMA27MMA_64x16x16_F32BF16BF16_SSILNSO_5MajorE0ELSQ_0ELNSO_7ScaleInE1ELSR_1EEEEEENS4_6LayoutINS5_IJNSA_ILi2EEESB_SB_EEENS5_IJSB_NSA_ILi0EEESX_EEEEENS5_IJNS4_10UnderscoreES10_S10_EEEEENS4_13SM90_TMA_LOADENS4_14ComposedLayoutINS4_7SwizzleILi3ELi4ELi3EEENS4_18smem_ptr_flag_bitsILi16EEENSU_INS5_IJNSA_ILi8EEENSA_ILi64EEEEEENS5_IJS1A_SB_EEEEEEEvNS4_8identityES13_S1E_vS1F_EENS_8epilogue10collective6detail29Sm90TmaWarpSpecializedAdapterINS1I_15DefaultEpilogueISJ_SK_SK_NS1H_6thread17LinearCombinationISJ_Li1EffLNS1M_9ScaleType4KindE0ELNS_15FloatRoundStyleE2ESJ_EENS1_15EpilogueDefaultEEEEEvvEEEEvNT_6ParamsE --------------------------
	.section	.nv.shared._ZN7cutlass13device_kernelINS_4gemm6kernel13GemmUniversalIN4cute5tupleIJiiiiEEENS1_10collective13CollectiveMmaINS1_34MainloopSm90TmaGmmaWarpSpecializedILi2ENS5_IJNS4_1CILi1EEESB_SB_EEENS1_35KernelTmaWarpSpecializedCooperativeEEENS5_IJNSA_ILi192EEENSA_ILi16EEENSA_ILi256EEEEEENS_10bfloat16_tENS5_IJlSB_lEEESJ_SK_NS4_8TiledMMAINS4_8MMA_AtomIJNS4_4SM904GMMA27MMA_64x16x16_F32BF16BF16_SSILNSO_5MajorE0ELSQ_0ELNSO_7ScaleInE1ELSR_1EEEEEENS4_6LayoutINS5_IJNSA_ILi2EEESB_SB_EEENS5_IJSB_NSA_ILi0EEESX_EEEEENS5_IJNS4_10UnderscoreES10_S10_EEEEENS4_13SM90_TMA_LOADENS4_14ComposedLayoutINS4_7SwizzleILi3ELi4ELi3EEENS4_18smem_ptr_flag_bitsILi16EEENSU_INS5_IJNSA_ILi8EEENSA_ILi64EEEEEENS5_IJS1A_SB_EEEEEEEvNS4_8identityES13_S1E_vS1F_EENS_8epilogue10collective6detail29Sm90TmaWarpSpecializedAdapterINS1I_15DefaultEpilogueISJ_SK_SK_NS1H_6thread17LinearCombinationISJ_Li1EffLNS1M_9ScaleType4KindE0ELNS_15FloatRoundStyleE2ESJ_EENS1_15EpilogueDefaultEEEEEvvEEEEvNT_6ParamsE,"aw",@nobits
	.sectionflags	@""
	.align	16
	.zero		1024


//--------------------- .nv.shared.reserved.0     --------------------------
	.section	.nv.shared.reserved.0,"aw",@nobits
	.weak		__nv_reservedSMEM_offset_0_alias
	.size		__nv_reservedSMEM_offset_0_alias, 0, 0
	.other		__nv_reservedSMEM_offset_0_alias,@"STO_CUDA_RESERVED_SHARED STV_DEFAULT"
__nv_reservedSMEM_offset_0_alias:
	.zero		0


//--------------------- .nv.global                --------------------------
	.section	.nv.global,"aw",@nobits
.nv.global:
	.type		_ZN39_INTERNAL_3003a237_4_k_cu_a9ebf32e_89464cute1_E,@object
	.size		_ZN39_INTERNAL_3003a237_4_k_cu_a9ebf32e_89464cute1_E,(_ZN39_INTERNAL_3003a237_4_k_cu_a9ebf32e_89464cuda3std3__45__cpo6cbeginE - _ZN39_INTERNAL_3003a237_4_k_cu_a9ebf32e_89464cute1_E)
_ZN39_INTERNAL_3003a237_4_k_cu_a9ebf32e_89464cute1_E:
	.zero		1
	.type		_ZN39_INTERNAL_3003a237_4_k_cu_a9ebf32e_89464cuda3std3__45__cpo6cbeginE,@object
	.size		_ZN39_INTERNAL_3003a237_4_k_cu_a9ebf32e_89464cuda3std3__45__cpo6cbeginE,(_ZN39_INTERNAL_3003a237_4_k_cu_a9ebf32e_89464cuda3std3__48in_placeE - _ZN39_INTERNAL_3003a237_4_k_cu_a9ebf32e_89464cuda3std3__45__cpo6cbeginE)
_ZN39_INTERNAL_3003a237_4_k_cu_a9ebf32e_89464cuda3std3__45__cpo6cbeginE:
	.zero		1
	.type		_ZN39_INTERNAL_3003a237_4_k_cu_a9ebf32e_89464cuda3std3__48in_placeE,@object
	.size		_ZN39_INTERNAL_3003a237_4_k_cu_a9ebf32e_89464cuda3std3__48in_placeE,(_ZN39_INTERNAL_3003a237_4_k_cu_a9ebf32e_89464cuda3std6ranges3__45__cpo9iter_moveE - _ZN39_INTERNAL_3003a237_4_k_cu_a9ebf32e_89464cuda3std3__48in_placeE)
_ZN39_INTERNAL_3003a237_4_k_cu_a9ebf32e_89464cuda3std3__48in_placeE:
	.zero		1
	.type		_ZN39_INTERNAL_3003a237_4_k_cu_a9ebf32e_89464cuda3std6ranges3__45__cpo9iter_moveE,@object
	.size		_ZN39_INTERNAL_3003a237_4_k_cu_a9ebf32e_89464cuda3std6ranges3__45__cpo9iter_moveE,(_ZN39_INTERNAL_3003a237_4_k_cu_a9ebf32e_89464cuda3std3__45__cpo5beginE - _ZN39_INTERNAL_3003a237_4_k_cu_a9ebf32e_89464cuda3std6ranges3__45__cpo9iter_moveE)
_ZN39_INTERNAL_3003a237_4_k_cu_a9ebf32e_89464cuda3std6ranges3__45__cpo9iter_moveE:
	.zero		1
	.type		_ZN39_INTERNAL_3003a237_4_k_cu_a9ebf32e_89464cuda3std3__45__cpo5beginE,@object
	.size		_ZN39_INTERNAL_3003a237_4_k_cu_a9ebf32e_89464cuda3std3__45__cpo5beginE,(_ZN39_INTERNAL_3003a237_4_k_cu_a9ebf32e_89464cuda3std3__441_GLOBAL__N__3003a237_4_k_cu_a9ebf32e_89466ignoreE - _ZN39_INTERNAL_3003a237_4_k_cu_a9ebf32e_89464cuda3std3__45__cpo5beginE)
_ZN39_INTERNAL_3003a237_4_k_cu_a9ebf32e_89464cuda3std3__45__cpo5beginE:
	.zero		1
	.type		_ZN39_INTERNAL_3003a237_4_k_cu_a9ebf32e_89464cuda3std3__441_GLOBAL__N__3003a237_4_k_cu_a9ebf32e_89466ignoreE,@object
	.size		_ZN39_INTERNAL_3003a237_4_k_cu_a9ebf32e_89464cuda3std3__441_GLOBAL__N__3003a237_4_k_cu_a9ebf32e_89466ignoreE,(_ZN39_INTERNAL_3003a237_4_k_cu_a9ebf32e_89464cute7productE - _ZN39_INTERNAL_3003a237_4_k_cu_a9ebf32e_89464cuda3std3__441_GLOBAL__N__3003a237_4_k_cu_a9ebf32e_89466ignoreE)
_ZN39_INTERNAL_3003a237_4_k_cu_a9ebf32e_89464cuda3std3__441_GLOBAL__N__3003a237_4_k_cu_a9ebf32e_89466ignoreE:
	.zero		1
	.type		_ZN39_INTERNAL_3003a237_4_k_cu_a9ebf32e_89464cute7productE,@object
	.size		_ZN39_INTERNAL_3003a237_4_k_cu_a9ebf32e_89464cute7productE,(_ZN39_INTERNAL_3003a237_4_k_cu_a9ebf32e_89464cuda3std3__45__cpo3endE - _ZN39_INTERNAL_3003a237_4_k_cu_a9ebf32e_89464cute7productE)
_ZN39_INTERNAL_3003a237_4_k_cu_a9ebf32e_89464cute7productE:
	.zero		1
	.type		_ZN39_INTERNAL_3003a237_4_k_cu_a9ebf32e_89464cuda3std3__45__cpo3endE,@object
	.size		_ZN39_INTERNAL_3003a237_4_k_cu_a9ebf32e_89464cuda3std3__45__cpo3endE,(_ZN39_INTERNAL_3003a237_4_k_cu_a9ebf32e_89464cuda3std3__419piecewise_constructE - _ZN39_INTERNAL_3003a237_4_k_cu_a9ebf32e_89464cuda3std3__45__cpo3endE)
_ZN39_INTERNAL_3003a237_4_k_cu_a9ebf32e_89464cuda3std3__45__cpo3endE:
	.zero		1
	.type		_ZN39_INTERNAL_3003a237_4_k_cu_a9ebf32e_89464cuda3std3__419piecewise_constructE,@object
	.size		_ZN39_INTERNAL_3003a237_4_k_cu_a9ebf32e_89464cuda3std3__419piecewise_constructE,(_ZN39_INTERNAL_3003a237_4_k_cu_a9ebf32e_89464cuda3std3__45__cpo4cendE - _ZN39_INTERNAL_3003a237_4_k_cu_a9ebf32e_89464cuda3std3__419piecewise_constructE)
_ZN39_INTERNAL_3003a237_4_k_cu_a9ebf32e_89464cuda3std3__419piecewise_constructE:
	.zero		1
	.type		_ZN39_INTERNAL_3003a237_4_k_cu_a9ebf32e_89464cuda3std3__45__cpo4cendE,@object
	.size		_ZN39_INTERNAL_3003a237_4_k_cu_a9ebf32e_89464cuda3std3__45__cpo4cendE,(_ZN39_INTERNAL_3003a237_4_k_cu_a9ebf32e_89464cuda3std6ranges3__45__cpo4swapE - _ZN39_INTERNAL_3003a237_4_k_cu_a9ebf32e_89464cuda3std3__45__cpo4cendE)
_ZN39_INTERNAL_3003a237_4_k_cu_a9ebf32e_89464cuda3std3__45__cpo4cendE:
	.zero		1
	.type		_ZN39_INTERNAL_3003a237_4_k_cu_a9ebf32e_89464cuda3std6ranges3__45__cpo4swapE,@object
	.size		_ZN39_INTERNAL_3003a237_4_k_cu_a9ebf32e_89464cuda3std6ranges3__45__cpo4swapE,(.L_8 - _ZN39_INTERNAL_3003a237_4_k_cu_a9ebf32e_89464cuda3std6ranges3__45__cpo4swapE)
_ZN39_INTERNAL_3003a237_4_k_cu_a9ebf32e_89464cuda3std6ranges3__45__cpo4swapE:
	.zero		1
.L_8:


//--------------------- .nv.constant0._ZN7cutlass13device_kernelINS_4gemm6kernel13GemmUniversalIN4cute5tupleIJiiiiEEENS1_10collective13CollectiveMmaINS1_34MainloopSm90TmaGmmaWarpSpecializedILi2ENS5_IJNS4_1CILi1EEESB_SB_EEENS1_35KernelTmaWarpSpecializedCooperativeEEENS5_IJNSA_ILi192EEENSA_ILi16EEENSA_ILi256EEEEEENS_10bfloat16_tENS5_IJlSB_lEEESJ_SK_NS4_8TiledMMAINS4_8MMA_AtomIJNS4_4SM904GMMA27MMA_64x16x16_F32BF16BF16_SSILNSO_5MajorE0ELSQ_0ELNSO_7ScaleInE1ELSR_1EEEEEENS4_6LayoutINS5_IJNSA_ILi2EEESB_SB_EEENS5_IJSB_NSA_ILi0EEESX_EEEEENS5_IJNS4_10UnderscoreES10_S10_EEEEENS4_13SM90_TMA_LOADENS4_14ComposedLayoutINS4_7SwizzleILi3ELi4ELi3EEENS4_18smem_ptr_flag_bitsILi16EEENSU_INS5_IJNSA_ILi8EEENSA_ILi64EEEEEENS5_IJS1A_SB_EEEEEEEvNS4_8identityES13_S1E_vS1F_EENS_8epilogue10collective6detail29Sm90TmaWarpSpecializedAdapterINS1I_15DefaultEpilogueISJ_SK_SK_NS1H_6thread17LinearCombinationISJ_Li1EffLNS1M_9ScaleType4KindE0ELNS_15FloatRoundStyleE2ESJ_EENS1_15EpilogueDefaultEEEEEvvEEEEvNT_6ParamsE --------------------------
	.section	.nv.constant0._ZN7cutlass13device_kernelINS_4gemm6kernel13GemmUniversalIN4cute5tupleIJiiiiEEENS1_10collective13CollectiveMmaINS1_34MainloopSm90TmaGmmaWarpSpecializedILi2ENS5_IJNS4_1CILi1EEESB_SB_EEENS1_35KernelTmaWarpSpecializedCooperativeEEENS5_IJNSA_ILi192EEENSA_ILi16EEENSA_ILi256EEEEEENS_10bfloat16_tENS5_IJlSB_lEEESJ_SK_NS4_8TiledMMAINS4_8MMA_AtomIJNS4_4SM904GMMA27MMA_64x16x16_F32BF16BF16_SSILNSO_5MajorE0ELSQ_0ELNSO_7ScaleInE1ELSR_1EEEEEENS4_6LayoutINS5_IJNSA_ILi2EEESB_SB_EEENS5_IJSB_NSA_ILi0EEESX_EEEEENS5_IJNS4_10UnderscoreES10_S10_EEEEENS4_13SM90_TMA_LOADENS4_14ComposedLayoutINS4_7SwizzleILi3ELi4ELi3EEENS4_18smem_ptr_flag_bitsILi16EEENSU_INS5_IJNSA_ILi8EEENSA_ILi64EEEEEENS5_IJS1A_SB_EEEEEEEvNS4_8identityES13_S1E_vS1F_EENS_8epilogue10collective6detail29Sm90TmaWarpSpecializedAdapterINS1I_15DefaultEpilogueISJ_SK_SK_NS1H_6thread17LinearCombinationISJ_Li1EffLNS1M_9ScaleType4KindE0ELNS_15FloatRoundStyleE2ESJ_EENS1_15EpilogueDefaultEEEEEvvEEEEvNT_6ParamsE,"a",@progbits
	.sectionflags	@""
	.align	4
.nv.constant0._ZN7cutlass13device_kernelINS_4gemm6kernel13GemmUniversalIN4cute5tupleIJiiiiEEENS1_10collective13CollectiveMmaINS1_34MainloopSm90TmaGmmaWarpSpecializedILi2ENS5_IJNS4_1CILi1EEESB_SB_EEENS1_35KernelTmaWarpSpecializedCooperativeEEENS5_IJNSA_ILi192EEENSA_ILi16EEENSA_ILi256EEEEEENS_10bfloat16_tENS5_IJlSB_lEEESJ_SK_NS4_8TiledMMAINS4_8MMA_AtomIJNS4_4SM904GMMA27MMA_64x16x16_F32BF16BF16_SSILNSO_5MajorE0ELSQ_0ELNSO_7ScaleInE1ELSR_1EEEEEENS4_6LayoutINS5_IJNSA_ILi2EEESB_SB_EEENS5_IJSB_NSA_ILi0EEESX_EEEEENS5_IJNS4_10UnderscoreES10_S10_EEEEENS4_13SM90_TMA_LOADENS4_14ComposedLayoutINS4_7SwizzleILi3ELi4ELi3EEENS4_18smem_ptr_flag_bitsILi16EEENSU_INS5_IJNSA_ILi8EEENSA_ILi64EEEEEENS5_IJS1A_SB_EEEEEEEvNS4_8identityES13_S1E_vS1F_EENS_8epilogue10collective6detail29Sm90TmaWarpSpecializedAdapterINS1I_15DefaultEpilogueISJ_SK_SK_NS1H_6thread17LinearCombinationISJ_Li1EffLNS1M_9ScaleType4KindE0ELNS_15FloatRoundStyleE2ESJ_EENS1_15EpilogueDefaultEEEEEvvEEEEvNT_6ParamsE:
	.zero		1664


//--------------------- SYMBOLS --------------------------

	.type		.nv.reservedSmem.offset0,@object
	.size		.nv.reservedSmem.offset0,0x4
	.type		__assertfail,@function
